//
// Generated by NVIDIA NVVM Compiler
//
// Compiler Build ID: CL-36424714
// Cuda compilation tools, release 13.0, V13.0.88
// Based on NVVM 20.0.0
//

.version 9.0
.target sm_100
.address_size 64

	// .globl	_Z13addVectorsGPUPfS_S_i
.global .align 4 .b8 __cudart_i2opi_f[24] = {65, 144, 67, 60, 153, 149, 98, 219, 192, 221, 52, 245, 209, 87, 39, 252, 41, 21, 68, 78, 110, 131, 249, 162};

.visible .entry _Z13addVectorsGPUPfS_S_i(
	.param .u64 .ptr .align 1 _Z13addVectorsGPUPfS_S_i_param_0,
	.param .u64 .ptr .align 1 _Z13addVectorsGPUPfS_S_i_param_1,
	.param .u64 .ptr .align 1 _Z13addVectorsGPUPfS_S_i_param_2,
	.param .u32 _Z13addVectorsGPUPfS_S_i_param_3
)
{
	.local .align 4 .b8 	__local_depot0[28];
	.reg .b64 	%SP;
	.reg .b64 	%SPL;
	.reg .pred 	%p<67>;
	.reg .b32 	%r<321>;
	.reg .b32 	%f<186>;
	.reg .b64 	%rd<154>;
	.reg .b64 	%fd<17>;

	mov.u64 	%SPL, __local_depot0;
	ld.param.u64 	%rd41, [_Z13addVectorsGPUPfS_S_i_param_1];
	ld.param.u32 	%r109, [_Z13addVectorsGPUPfS_S_i_param_3];
	add.u64 	%rd1, %SPL, 0;
	add.u64 	%rd2, %SPL, 0;
	add.u64 	%rd3, %SPL, 0;
	add.u64 	%rd4, %SPL, 0;
	add.u64 	%rd5, %SPL, 0;
	add.u64 	%rd6, %SPL, 0;
	add.u64 	%rd7, %SPL, 0;
	add.u64 	%rd8, %SPL, 0;
	mov.u32 	%r110, %ctaid.x;
	mov.u32 	%r1, %ntid.x;
	mov.u32 	%r111, %tid.x;
	mad.lo.s32 	%r288, %r110, %r1, %r111;
	setp.ge.s32 	%p1, %r288, %r109;
	@%p1 bra 	$L__BB0_67;
	ld.param.u64 	%rd143, [_Z13addVectorsGPUPfS_S_i_param_2];
	ld.param.u64 	%rd142, [_Z13addVectorsGPUPfS_S_i_param_0];
	mov.u32 	%r112, %nctaid.x;
	mul.lo.s32 	%r3, %r1, %r112;
	cvta.to.global.u64 	%rd9, %rd142;
	cvta.to.global.u64 	%rd10, %rd41;
	cvta.to.global.u64 	%rd11, %rd143;
$L__BB0_2:
	mul.wide.s32 	%rd51, %r288, 4;
	add.s64 	%rd52, %rd9, %rd51;
	ld.global.f32 	%f1, [%rd52];
	mul.f32 	%f38, %f1, 0f3F22F983;
	cvt.rni.s32.f32 	%r304, %f38;
	cvt.rn.f32.s32 	%f39, %r304;
	fma.rn.f32 	%f40, %f39, 0fBFC90FDA, %f1;
	fma.rn.f32 	%f41, %f39, 0fB3A22168, %f40;
	fma.rn.f32 	%f181, %f39, 0fA7C234C5, %f41;
	abs.f32 	%f3, %f1;
	setp.ltu.f32 	%p2, %f3, 0f47CE4780;
	mov.u32 	%r292, %r304;
	mov.f32 	%f178, %f181;
	@%p2 bra 	$L__BB0_10;
	setp.neu.f32 	%p3, %f3, 0f7F800000;
	@%p3 bra 	$L__BB0_5;
	mov.f32 	%f44, 0f00000000;
	mul.rn.f32 	%f178, %f1, %f44;
	mov.b32 	%r292, 0;
	bra.uni 	$L__BB0_10;
$L__BB0_5:
	mov.b32 	%r6, %f1;
	mov.b64 	%rd146, 0;
	mov.b32 	%r289, 0;
	mov.u64 	%rd144, __cudart_i2opi_f;
	mov.u64 	%rd145, %rd8;
$L__BB0_6:
	.pragma "nounroll";
	ld.global.nc.u32 	%r114, [%rd144];
	shl.b32 	%r115, %r6, 8;
	or.b32  	%r116, %r115, -2147483648;
	mad.wide.u32 	%rd55, %r114, %r116, %rd146;
	shr.u64 	%rd146, %rd55, 32;
	st.local.u32 	[%rd145], %rd55;
	add.s32 	%r289, %r289, 1;
	add.s64 	%rd145, %rd145, 4;
	add.s64 	%rd144, %rd144, 4;
	setp.ne.s32 	%p4, %r289, 6;
	@%p4 bra 	$L__BB0_6;
	shr.u32 	%r117, %r6, 23;
	st.local.u32 	[%rd8+24], %rd146;
	and.b32  	%r9, %r117, 31;
	and.b32  	%r118, %r117, 224;
	add.s32 	%r119, %r118, -128;
	shr.u32 	%r120, %r119, 5;
	mul.wide.u32 	%rd56, %r120, 4;
	sub.s64 	%rd18, %rd8, %rd56;
	ld.local.u32 	%r290, [%rd18+24];
	ld.local.u32 	%r291, [%rd18+20];
	setp.eq.s32 	%p5, %r9, 0;
	@%p5 bra 	$L__BB0_9;
	shf.l.wrap.b32 	%r290, %r291, %r290, %r9;
	ld.local.u32 	%r121, [%rd18+16];
	shf.l.wrap.b32 	%r291, %r121, %r291, %r9;
$L__BB0_9:
	shr.u32 	%r122, %r290, 30;
	shf.l.wrap.b32 	%r123, %r291, %r290, 2;
	shl.b32 	%r124, %r291, 2;
	shr.u32 	%r125, %r123, 31;
	add.s32 	%r126, %r125, %r122;
	neg.s32 	%r127, %r126;
	setp.lt.s32 	%p6, %r6, 0;
	selp.b32 	%r292, %r127, %r126, %p6;
	xor.b32  	%r128, %r123, %r6;
	shr.s32 	%r129, %r123, 31;
	xor.b32  	%r130, %r129, %r123;
	xor.b32  	%r131, %r129, %r124;
	cvt.u64.u32 	%rd57, %r130;
	shl.b64 	%rd58, %rd57, 32;
	cvt.u64.u32 	%rd59, %r131;
	or.b64  	%rd60, %rd58, %rd59;
	cvt.rn.f64.s64 	%fd1, %rd60;
	mul.f64 	%fd2, %fd1, 0d3BF921FB54442D19;
	cvt.rn.f32.f64 	%f42, %fd2;
	neg.f32 	%f43, %f42;
	setp.lt.s32 	%p7, %r128, 0;
	selp.f32 	%f178, %f43, %f42, %p7;
$L__BB0_10:
	add.s32 	%r133, %r292, 1;
	mul.rn.f32 	%f45, %f178, %f178;
	and.b32  	%r134, %r292, 1;
	setp.eq.b32 	%p9, %r134, 1;
	selp.f32 	%f46, %f178, 0f3F800000, %p9;
	fma.rn.f32 	%f47, %f45, %f46, 0f00000000;
	fma.rn.f32 	%f48, %f45, 0f37CBAC00, 0fBAB607ED;
	selp.f32 	%f49, 0fB94D4153, %f48, %p9;
	selp.f32 	%f50, 0f3C0885E4, 0f3D2AAABB, %p9;
	fma.rn.f32 	%f51, %f49, %f45, %f50;
	selp.f32 	%f52, 0fBE2AAAA8, 0fBEFFFFFF, %p9;
	fma.rn.f32 	%f53, %f51, %f45, %f52;
	fma.rn.f32 	%f54, %f53, %f47, %f46;
	and.b32  	%r135, %r133, 2;
	setp.eq.s32 	%p10, %r135, 0;
	mov.f32 	%f55, 0f00000000;
	sub.f32 	%f56, %f55, %f54;
	selp.f32 	%f7, %f54, %f56, %p10;
	mov.u32 	%r296, %r304;
	mov.f32 	%f179, %f181;
	@%p2 bra 	$L__BB0_18;
	setp.neu.f32 	%p11, %f3, 0f7F800000;
	@%p11 bra 	$L__BB0_13;
	mov.f32 	%f59, 0f00000000;
	mul.rn.f32 	%f179, %f1, %f59;
	mov.b32 	%r296, 0;
	bra.uni 	$L__BB0_18;
$L__BB0_13:
	mov.b32 	%r18, %f1;
	shl.b32 	%r137, %r18, 8;
	or.b32  	%r19, %r137, -2147483648;
	mov.b64 	%rd147, 0;
	mov.b32 	%r293, 0;
$L__BB0_14:
	.pragma "nounroll";
	mul.wide.u32 	%rd62, %r293, 4;
	mov.u64 	%rd63, __cudart_i2opi_f;
	add.s64 	%rd64, %rd63, %rd62;
	ld.global.nc.u32 	%r138, [%rd64];
	mad.wide.u32 	%rd65, %r138, %r19, %rd147;
	shr.u64 	%rd147, %rd65, 32;
	add.s64 	%rd66, %rd7, %rd62;
	st.local.u32 	[%rd66], %rd65;
	add.s32 	%r293, %r293, 1;
	setp.ne.s32 	%p12, %r293, 6;
	@%p12 bra 	$L__BB0_14;
	shr.u32 	%r139, %r18, 23;
	st.local.u32 	[%rd7+24], %rd147;
	and.b32  	%r22, %r139, 31;
	and.b32  	%r140, %r139, 224;
	add.s32 	%r141, %r140, -128;
	shr.u32 	%r142, %r141, 5;
	mul.wide.u32 	%rd67, %r142, 4;
	sub.s64 	%rd21, %rd7, %rd67;
	ld.local.u32 	%r294, [%rd21+24];
	ld.local.u32 	%r295, [%rd21+20];
	setp.eq.s32 	%p13, %r22, 0;
	@%p13 bra 	$L__BB0_17;
	shf.l.wrap.b32 	%r294, %r295, %r294, %r22;
	ld.local.u32 	%r143, [%rd21+16];
	shf.l.wrap.b32 	%r295, %r143, %r295, %r22;
$L__BB0_17:
	shr.u32 	%r144, %r294, 30;
	shf.l.wrap.b32 	%r145, %r295, %r294, 2;
	shl.b32 	%r146, %r295, 2;
	shr.u32 	%r147, %r145, 31;
	add.s32 	%r148, %r147, %r144;
	neg.s32 	%r149, %r148;
	setp.lt.s32 	%p14, %r18, 0;
	selp.b32 	%r296, %r149, %r148, %p14;
	xor.b32  	%r150, %r145, %r18;
	shr.s32 	%r151, %r145, 31;
	xor.b32  	%r152, %r151, %r145;
	xor.b32  	%r153, %r151, %r146;
	cvt.u64.u32 	%rd68, %r152;
	shl.b64 	%rd69, %rd68, 32;
	cvt.u64.u32 	%rd70, %r153;
	or.b64  	%rd71, %rd69, %rd70;
	cvt.rn.f64.s64 	%fd3, %rd71;
	mul.f64 	%fd4, %fd3, 0d3BF921FB54442D19;
	cvt.rn.f32.f64 	%f57, %fd4;
	neg.f32 	%f58, %f57;
	setp.lt.s32 	%p15, %r150, 0;
	selp.f32 	%f179, %f58, %f57, %p15;
$L__BB0_18:
	add.s32 	%r155, %r296, 1;
	mul.rn.f32 	%f60, %f179, %f179;
	and.b32  	%r156, %r296, 1;
	setp.eq.b32 	%p17, %r156, 1;
	selp.f32 	%f61, %f179, 0f3F800000, %p17;
	fma.rn.f32 	%f62, %f60, %f61, 0f00000000;
	fma.rn.f32 	%f63, %f60, 0f37CBAC00, 0fBAB607ED;
	selp.f32 	%f64, 0fB94D4153, %f63, %p17;
	selp.f32 	%f65, 0f3C0885E4, 0f3D2AAABB, %p17;
	fma.rn.f32 	%f66, %f64, %f60, %f65;
	selp.f32 	%f67, 0fBE2AAAA8, 0fBEFFFFFF, %p17;
	fma.rn.f32 	%f68, %f66, %f60, %f67;
	fma.rn.f32 	%f69, %f68, %f62, %f61;
	and.b32  	%r157, %r155, 2;
	setp.eq.s32 	%p18, %r157, 0;
	mov.f32 	%f70, 0f00000000;
	sub.f32 	%f71, %f70, %f69;
	selp.f32 	%f72, %f69, %f71, %p18;
	mul.f32 	%f73, %f7, %f72;
	fma.rn.f32 	%f11, %f1, %f1, %f73;
	mov.u32 	%r300, %r304;
	mov.f32 	%f180, %f181;
	@%p2 bra 	$L__BB0_26;
	setp.neu.f32 	%p19, %f3, 0f7F800000;
	@%p19 bra 	$L__BB0_21;
	mov.f32 	%f76, 0f00000000;
	mul.rn.f32 	%f180, %f1, %f76;
	mov.b32 	%r300, 0;
	bra.uni 	$L__BB0_26;
$L__BB0_21:
	mov.b32 	%r31, %f1;
	shl.b32 	%r159, %r31, 8;
	or.b32  	%r32, %r159, -2147483648;
	mov.b64 	%rd148, 0;
	mov.b32 	%r297, 0;
$L__BB0_22:
	.pragma "nounroll";
	mul.wide.u32 	%rd73, %r297, 4;
	mov.u64 	%rd74, __cudart_i2opi_f;
	add.s64 	%rd75, %rd74, %rd73;
	ld.global.nc.u32 	%r160, [%rd75];
	mad.wide.u32 	%rd76, %r160, %r32, %rd148;
	shr.u64 	%rd148, %rd76, 32;
	add.s64 	%rd77, %rd6, %rd73;
	st.local.u32 	[%rd77], %rd76;
	add.s32 	%r297, %r297, 1;
	setp.ne.s32 	%p20, %r297, 6;
	@%p20 bra 	$L__BB0_22;
	shr.u32 	%r161, %r31, 23;
	st.local.u32 	[%rd6+24], %rd148;
	and.b32  	%r35, %r161, 31;
	and.b32  	%r162, %r161, 224;
	add.s32 	%r163, %r162, -128;
	shr.u32 	%r164, %r163, 5;
	mul.wide.u32 	%rd78, %r164, 4;
	sub.s64 	%rd24, %rd6, %rd78;
	ld.local.u32 	%r298, [%rd24+24];
	ld.local.u32 	%r299, [%rd24+20];
	setp.eq.s32 	%p21, %r35, 0;
	@%p21 bra 	$L__BB0_25;
	shf.l.wrap.b32 	%r298, %r299, %r298, %r35;
	ld.local.u32 	%r165, [%rd24+16];
	shf.l.wrap.b32 	%r299, %r165, %r299, %r35;
$L__BB0_25:
	shr.u32 	%r166, %r298, 30;
	shf.l.wrap.b32 	%r167, %r299, %r298, 2;
	shl.b32 	%r168, %r299, 2;
	shr.u32 	%r169, %r167, 31;
	add.s32 	%r170, %r169, %r166;
	neg.s32 	%r171, %r170;
	setp.lt.s32 	%p22, %r31, 0;
	selp.b32 	%r300, %r171, %r170, %p22;
	xor.b32  	%r172, %r167, %r31;
	shr.s32 	%r173, %r167, 31;
	xor.b32  	%r174, %r173, %r167;
	xor.b32  	%r175, %r173, %r168;
	cvt.u64.u32 	%rd79, %r174;
	shl.b64 	%rd80, %rd79, 32;
	cvt.u64.u32 	%rd81, %r175;
	or.b64  	%rd82, %rd80, %rd81;
	cvt.rn.f64.s64 	%fd5, %rd82;
	mul.f64 	%fd6, %fd5, 0d3BF921FB54442D19;
	cvt.rn.f32.f64 	%f74, %fd6;
	neg.f32 	%f75, %f74;
	setp.lt.s32 	%p23, %r172, 0;
	selp.f32 	%f180, %f75, %f74, %p23;
$L__BB0_26:
	mul.rn.f32 	%f77, %f180, %f180;
	and.b32  	%r177, %r300, 1;
	setp.eq.b32 	%p25, %r177, 1;
	selp.f32 	%f78, 0f3F800000, %f180, %p25;
	fma.rn.f32 	%f79, %f77, %f78, 0f00000000;
	fma.rn.f32 	%f80, %f77, 0f37CBAC00, 0fBAB607ED;
	selp.f32 	%f81, %f80, 0fB94D4153, %p25;
	selp.f32 	%f82, 0f3D2AAABB, 0f3C0885E4, %p25;
	fma.rn.f32 	%f83, %f81, %f77, %f82;
	selp.f32 	%f84, 0fBEFFFFFF, 0fBE2AAAA8, %p25;
	fma.rn.f32 	%f85, %f83, %f77, %f84;
	fma.rn.f32 	%f86, %f85, %f79, %f78;
	and.b32  	%r178, %r300, 2;
	setp.eq.s32 	%p26, %r178, 0;
	mov.f32 	%f87, 0f00000000;
	sub.f32 	%f88, %f87, %f86;
	selp.f32 	%f15, %f86, %f88, %p26;
	@%p2 bra 	$L__BB0_34;
	setp.neu.f32 	%p27, %f3, 0f7F800000;
	@%p27 bra 	$L__BB0_29;
	mov.f32 	%f91, 0f00000000;
	mul.rn.f32 	%f181, %f1, %f91;
	mov.b32 	%r304, 0;
	bra.uni 	$L__BB0_34;
$L__BB0_29:
	mov.b32 	%r44, %f1;
	shl.b32 	%r180, %r44, 8;
	or.b32  	%r45, %r180, -2147483648;
	mov.b64 	%rd149, 0;
	mov.b32 	%r301, 0;
$L__BB0_30:
	.pragma "nounroll";
	mul.wide.u32 	%rd84, %r301, 4;
	mov.u64 	%rd85, __cudart_i2opi_f;
	add.s64 	%rd86, %rd85, %rd84;
	ld.global.nc.u32 	%r181, [%rd86];
	mad.wide.u32 	%rd87, %r181, %r45, %rd149;
	shr.u64 	%rd149, %rd87, 32;
	add.s64 	%rd88, %rd5, %rd84;
	st.local.u32 	[%rd88], %rd87;
	add.s32 	%r301, %r301, 1;
	setp.ne.s32 	%p28, %r301, 6;
	@%p28 bra 	$L__BB0_30;
	shr.u32 	%r182, %r44, 23;
	st.local.u32 	[%rd5+24], %rd149;
	and.b32  	%r48, %r182, 31;
	and.b32  	%r183, %r182, 224;
	add.s32 	%r184, %r183, -128;
	shr.u32 	%r185, %r184, 5;
	mul.wide.u32 	%rd89, %r185, 4;
	sub.s64 	%rd27, %rd5, %rd89;
	ld.local.u32 	%r302, [%rd27+24];
	ld.local.u32 	%r303, [%rd27+20];
	setp.eq.s32 	%p29, %r48, 0;
	@%p29 bra 	$L__BB0_33;
	shf.l.wrap.b32 	%r302, %r303, %r302, %r48;
	ld.local.u32 	%r186, [%rd27+16];
	shf.l.wrap.b32 	%r303, %r186, %r303, %r48;
$L__BB0_33:
	shr.u32 	%r187, %r302, 30;
	shf.l.wrap.b32 	%r188, %r303, %r302, 2;
	shl.b32 	%r189, %r303, 2;
	shr.u32 	%r190, %r188, 31;
	add.s32 	%r191, %r190, %r187;
	neg.s32 	%r192, %r191;
	setp.lt.s32 	%p30, %r44, 0;
	selp.b32 	%r304, %r192, %r191, %p30;
	xor.b32  	%r193, %r188, %r44;
	shr.s32 	%r194, %r188, 31;
	xor.b32  	%r195, %r194, %r188;
	xor.b32  	%r196, %r194, %r189;
	cvt.u64.u32 	%rd90, %r195;
	shl.b64 	%rd91, %rd90, 32;
	cvt.u64.u32 	%rd92, %r196;
	or.b64  	%rd93, %rd91, %rd92;
	cvt.rn.f64.s64 	%fd7, %rd93;
	mul.f64 	%fd8, %fd7, 0d3BF921FB54442D19;
	cvt.rn.f32.f64 	%f89, %fd8;
	neg.f32 	%f90, %f89;
	setp.lt.s32 	%p31, %r193, 0;
	selp.f32 	%f181, %f90, %f89, %p31;
$L__BB0_34:
	mul.rn.f32 	%f92, %f181, %f181;
	and.b32  	%r198, %r304, 1;
	setp.eq.b32 	%p32, %r198, 1;
	selp.f32 	%f93, 0f3F800000, %f181, %p32;
	fma.rn.f32 	%f94, %f92, %f93, 0f00000000;
	fma.rn.f32 	%f95, %f92, 0f37CBAC00, 0fBAB607ED;
	selp.f32 	%f96, %f95, 0fB94D4153, %p32;
	selp.f32 	%f97, 0f3D2AAABB, 0f3C0885E4, %p32;
	fma.rn.f32 	%f98, %f96, %f92, %f97;
	selp.f32 	%f99, 0fBEFFFFFF, 0fBE2AAAA8, %p32;
	fma.rn.f32 	%f100, %f98, %f92, %f99;
	fma.rn.f32 	%f101, %f100, %f94, %f93;
	and.b32  	%r199, %r304, 2;
	setp.eq.s32 	%p33, %r199, 0;
	mov.f32 	%f102, 0f00000000;
	sub.f32 	%f103, %f102, %f101;
	selp.f32 	%f104, %f101, %f103, %p33;
	fma.rn.f32 	%f105, %f15, %f104, %f11;
	add.f32 	%f19, %f105, 0fBF800000;
	mul.wide.s32 	%rd94, %r288, 4;
	add.s64 	%rd95, %rd10, %rd94;
	ld.global.f32 	%f20, [%rd95];
	mul.f32 	%f106, %f20, 0f3F22F983;
	cvt.rni.s32.f32 	%r320, %f106;
	cvt.rn.f32.s32 	%f107, %r320;
	fma.rn.f32 	%f108, %f107, 0fBFC90FDA, %f20;
	fma.rn.f32 	%f109, %f107, 0fB3A22168, %f108;
	fma.rn.f32 	%f185, %f107, 0fA7C234C5, %f109;
	abs.f32 	%f22, %f20;
	setp.ltu.f32 	%p34, %f22, 0f47CE4780;
	mov.u32 	%r308, %r320;
	mov.f32 	%f182, %f185;
	@%p34 bra 	$L__BB0_42;
	setp.neu.f32 	%p35, %f22, 0f7F800000;
	@%p35 bra 	$L__BB0_37;
	mov.f32 	%f112, 0f00000000;
	mul.rn.f32 	%f182, %f20, %f112;
	mov.b32 	%r308, 0;
	bra.uni 	$L__BB0_42;
$L__BB0_37:
	mov.b32 	%r58, %f20;
	shl.b32 	%r201, %r58, 8;
	or.b32  	%r59, %r201, -2147483648;
	mov.b64 	%rd150, 0;
	mov.b32 	%r305, 0;
$L__BB0_38:
	.pragma "nounroll";
	mul.wide.u32 	%rd97, %r305, 4;
	mov.u64 	%rd98, __cudart_i2opi_f;
	add.s64 	%rd99, %rd98, %rd97;
	ld.global.nc.u32 	%r202, [%rd99];
	mad.wide.u32 	%rd100, %r202, %r59, %rd150;
	shr.u64 	%rd150, %rd100, 32;
	add.s64 	%rd101, %rd4, %rd97;
	st.local.u32 	[%rd101], %rd100;
	add.s32 	%r305, %r305, 1;
	setp.ne.s32 	%p36, %r305, 6;
	@%p36 bra 	$L__BB0_38;
	shr.u32 	%r203, %r58, 23;
	st.local.u32 	[%rd4+24], %rd150;
	and.b32  	%r62, %r203, 31;
	and.b32  	%r204, %r203, 224;
	add.s32 	%r205, %r204, -128;
	shr.u32 	%r206, %r205, 5;
	mul.wide.u32 	%rd102, %r206, 4;
	sub.s64 	%rd30, %rd4, %rd102;
	ld.local.u32 	%r306, [%rd30+24];
	ld.local.u32 	%r307, [%rd30+20];
	setp.eq.s32 	%p37, %r62, 0;
	@%p37 bra 	$L__BB0_41;
	shf.l.wrap.b32 	%r306, %r307, %r306, %r62;
	ld.local.u32 	%r207, [%rd30+16];
	shf.l.wrap.b32 	%r307, %r207, %r307, %r62;
$L__BB0_41:
	shr.u32 	%r208, %r306, 30;
	shf.l.wrap.b32 	%r209, %r307, %r306, 2;
	shl.b32 	%r210, %r307, 2;
	shr.u32 	%r211, %r209, 31;
	add.s32 	%r212, %r211, %r208;
	neg.s32 	%r213, %r212;
	setp.lt.s32 	%p38, %r58, 0;
	selp.b32 	%r308, %r213, %r212, %p38;
	xor.b32  	%r214, %r209, %r58;
	shr.s32 	%r215, %r209, 31;
	xor.b32  	%r216, %r215, %r209;
	xor.b32  	%r217, %r215, %r210;
	cvt.u64.u32 	%rd103, %r216;
	shl.b64 	%rd104, %rd103, 32;
	cvt.u64.u32 	%rd105, %r217;
	or.b64  	%rd106, %rd104, %rd105;
	cvt.rn.f64.s64 	%fd9, %rd106;
	mul.f64 	%fd10, %fd9, 0d3BF921FB54442D19;
	cvt.rn.f32.f64 	%f110, %fd10;
	neg.f32 	%f111, %f110;
	setp.lt.s32 	%p39, %r214, 0;
	selp.f32 	%f182, %f111, %f110, %p39;
$L__BB0_42:
	add.s32 	%r219, %r308, 1;
	mul.rn.f32 	%f113, %f182, %f182;
	and.b32  	%r220, %r308, 1;
	setp.eq.b32 	%p41, %r220, 1;
	selp.f32 	%f114, %f182, 0f3F800000, %p41;
	fma.rn.f32 	%f115, %f113, %f114, 0f00000000;
	fma.rn.f32 	%f116, %f113, 0f37CBAC00, 0fBAB607ED;
	selp.f32 	%f117, 0fB94D4153, %f116, %p41;
	selp.f32 	%f118, 0f3C0885E4, 0f3D2AAABB, %p41;
	fma.rn.f32 	%f119, %f117, %f113, %f118;
	selp.f32 	%f120, 0fBE2AAAA8, 0fBEFFFFFF, %p41;
	fma.rn.f32 	%f121, %f119, %f113, %f120;
	fma.rn.f32 	%f122, %f121, %f115, %f114;
	and.b32  	%r221, %r219, 2;
	setp.eq.s32 	%p42, %r221, 0;
	mov.f32 	%f123, 0f00000000;
	sub.f32 	%f124, %f123, %f122;
	selp.f32 	%f26, %f122, %f124, %p42;
	mov.u32 	%r312, %r320;
	mov.f32 	%f183, %f185;
	@%p34 bra 	$L__BB0_50;
	setp.neu.f32 	%p43, %f22, 0f7F800000;
	@%p43 bra 	$L__BB0_45;
	mov.f32 	%f127, 0f00000000;
	mul.rn.f32 	%f183, %f20, %f127;
	mov.b32 	%r312, 0;
	bra.uni 	$L__BB0_50;
$L__BB0_45:
	mov.b32 	%r71, %f20;
	mov.b64 	%rd151, 0;
	mov.b32 	%r309, 0;
$L__BB0_46:
	.pragma "nounroll";
	mul.wide.u32 	%rd108, %r309, 4;
	mov.u64 	%rd109, __cudart_i2opi_f;
	add.s64 	%rd110, %rd109, %rd108;
	ld.global.nc.u32 	%r223, [%rd110];
	shl.b32 	%r224, %r71, 8;
	or.b32  	%r225, %r224, -2147483648;
	mad.wide.u32 	%rd111, %r223, %r225, %rd151;
	shr.u64 	%rd151, %rd111, 32;
	add.s64 	%rd112, %rd3, %rd108;
	st.local.u32 	[%rd112], %rd111;
	add.s32 	%r309, %r309, 1;
	setp.ne.s32 	%p44, %r309, 6;
	@%p44 bra 	$L__BB0_46;
	shr.u32 	%r226, %r71, 23;
	st.local.u32 	[%rd3+24], %rd151;
	and.b32  	%r74, %r226, 31;
	and.b32  	%r227, %r226, 224;
	add.s32 	%r228, %r227, -128;
	shr.u32 	%r229, %r228, 5;
	mul.wide.u32 	%rd113, %r229, 4;
	sub.s64 	%rd33, %rd3, %rd113;
	ld.local.u32 	%r310, [%rd33+24];
	ld.local.u32 	%r311, [%rd33+20];
	setp.eq.s32 	%p45, %r74, 0;
	@%p45 bra 	$L__BB0_49;
	shf.l.wrap.b32 	%r310, %r311, %r310, %r74;
	ld.local.u32 	%r230, [%rd33+16];
	shf.l.wrap.b32 	%r311, %r230, %r311, %r74;
$L__BB0_49:
	shr.u32 	%r231, %r310, 30;
	shf.l.wrap.b32 	%r232, %r311, %r310, 2;
	shl.b32 	%r233, %r311, 2;
	shr.u32 	%r234, %r232, 31;
	add.s32 	%r235, %r234, %r231;
	neg.s32 	%r236, %r235;
	setp.lt.s32 	%p46, %r71, 0;
	selp.b32 	%r312, %r236, %r235, %p46;
	xor.b32  	%r237, %r232, %r71;
	shr.s32 	%r238, %r232, 31;
	xor.b32  	%r239, %r238, %r232;
	xor.b32  	%r240, %r238, %r233;
	cvt.u64.u32 	%rd114, %r239;
	shl.b64 	%rd115, %rd114, 32;
	cvt.u64.u32 	%rd116, %r240;
	or.b64  	%rd117, %rd115, %rd116;
	cvt.rn.f64.s64 	%fd11, %rd117;
	mul.f64 	%fd12, %fd11, 0d3BF921FB54442D19;
	cvt.rn.f32.f64 	%f125, %fd12;
	neg.f32 	%f126, %f125;
	setp.lt.s32 	%p47, %r237, 0;
	selp.f32 	%f183, %f126, %f125, %p47;
$L__BB0_50:
	add.s32 	%r242, %r312, 1;
	mul.rn.f32 	%f128, %f183, %f183;
	and.b32  	%r243, %r312, 1;
	setp.eq.b32 	%p49, %r243, 1;
	selp.f32 	%f129, %f183, 0f3F800000, %p49;
	fma.rn.f32 	%f130, %f128, %f129, 0f00000000;
	fma.rn.f32 	%f131, %f128, 0f37CBAC00, 0fBAB607ED;
	selp.f32 	%f132, 0fB94D4153, %f131, %p49;
	selp.f32 	%f133, 0f3C0885E4, 0f3D2AAABB, %p49;
	fma.rn.f32 	%f134, %f132, %f128, %f133;
	selp.f32 	%f135, 0fBE2AAAA8, 0fBEFFFFFF, %p49;
	fma.rn.f32 	%f136, %f134, %f128, %f135;
	fma.rn.f32 	%f137, %f136, %f130, %f129;
	and.b32  	%r244, %r242, 2;
	setp.eq.s32 	%p50, %r244, 0;
	mov.f32 	%f138, 0f00000000;
	sub.f32 	%f139, %f138, %f137;
	selp.f32 	%f140, %f137, %f139, %p50;
	mul.f32 	%f141, %f26, %f140;
	fma.rn.f32 	%f30, %f20, %f20, %f141;
	mov.u32 	%r316, %r320;
	mov.f32 	%f184, %f185;
	@%p34 bra 	$L__BB0_58;
	setp.neu.f32 	%p51, %f22, 0f7F800000;
	@%p51 bra 	$L__BB0_53;
	mov.f32 	%f144, 0f00000000;
	mul.rn.f32 	%f184, %f20, %f144;
	mov.b32 	%r316, 0;
	bra.uni 	$L__BB0_58;
$L__BB0_53:
	mov.b32 	%r83, %f20;
	mov.b64 	%rd152, 0;
	mov.b32 	%r313, 0;
$L__BB0_54:
	.pragma "nounroll";
	mul.wide.u32 	%rd119, %r313, 4;
	mov.u64 	%rd120, __cudart_i2opi_f;
	add.s64 	%rd121, %rd120, %rd119;
	ld.global.nc.u32 	%r246, [%rd121];
	shl.b32 	%r247, %r83, 8;
	or.b32  	%r248, %r247, -2147483648;
	mad.wide.u32 	%rd122, %r246, %r248, %rd152;
	shr.u64 	%rd152, %rd122, 32;
	add.s64 	%rd123, %rd2, %rd119;
	st.local.u32 	[%rd123], %rd122;
	add.s32 	%r313, %r313, 1;
	setp.ne.s32 	%p52, %r313, 6;
	@%p52 bra 	$L__BB0_54;
	shr.u32 	%r249, %r83, 23;
	st.local.u32 	[%rd2+24], %rd152;
	and.b32  	%r86, %r249, 31;
	and.b32  	%r250, %r249, 224;
	add.s32 	%r251, %r250, -128;
	shr.u32 	%r252, %r251, 5;
	mul.wide.u32 	%rd124, %r252, 4;
	sub.s64 	%rd36, %rd2, %rd124;
	ld.local.u32 	%r314, [%rd36+24];
	ld.local.u32 	%r315, [%rd36+20];
	setp.eq.s32 	%p53, %r86, 0;
	@%p53 bra 	$L__BB0_57;
	shf.l.wrap.b32 	%r314, %r315, %r314, %r86;
	ld.local.u32 	%r253, [%rd36+16];
	shf.l.wrap.b32 	%r315, %r253, %r315, %r86;
$L__BB0_57:
	shr.u32 	%r254, %r314, 30;
	shf.l.wrap.b32 	%r255, %r315, %r314, 2;
	shl.b32 	%r256, %r315, 2;
	shr.u32 	%r257, %r255, 31;
	add.s32 	%r258, %r257, %r254;
	neg.s32 	%r259, %r258;
	setp.lt.s32 	%p54, %r83, 0;
	selp.b32 	%r316, %r259, %r258, %p54;
	xor.b32  	%r260, %r255, %r83;
	shr.s32 	%r261, %r255, 31;
	xor.b32  	%r262, %r261, %r255;
	xor.b32  	%r263, %r261, %r256;
	cvt.u64.u32 	%rd125, %r262;
	shl.b64 	%rd126, %rd125, 32;
	cvt.u64.u32 	%rd127, %r263;
	or.b64  	%rd128, %rd126, %rd127;
	cvt.rn.f64.s64 	%fd13, %rd128;
	mul.f64 	%fd14, %fd13, 0d3BF921FB54442D19;
	cvt.rn.f32.f64 	%f142, %fd14;
	neg.f32 	%f143, %f142;
	setp.lt.s32 	%p55, %r260, 0;
	selp.f32 	%f184, %f143, %f142, %p55;
$L__BB0_58:
	mul.rn.f32 	%f145, %f184, %f184;
	and.b32  	%r265, %r316, 1;
	setp.eq.b32 	%p57, %r265, 1;
	selp.f32 	%f146, 0f3F800000, %f184, %p57;
	fma.rn.f32 	%f147, %f145, %f146, 0f00000000;
	fma.rn.f32 	%f148, %f145, 0f37CBAC00, 0fBAB607ED;
	selp.f32 	%f149, %f148, 0fB94D4153, %p57;
	selp.f32 	%f150, 0f3D2AAABB, 0f3C0885E4, %p57;
	fma.rn.f32 	%f151, %f149, %f145, %f150;
	selp.f32 	%f152, 0fBEFFFFFF, 0fBE2AAAA8, %p57;
	fma.rn.f32 	%f153, %f151, %f145, %f152;
	fma.rn.f32 	%f154, %f153, %f147, %f146;
	and.b32  	%r266, %r316, 2;
	setp.eq.s32 	%p58, %r266, 0;
	mov.f32 	%f155, 0f00000000;
	sub.f32 	%f156, %f155, %f154;
	selp.f32 	%f34, %f154, %f156, %p58;
	@%p34 bra 	$L__BB0_66;
	setp.neu.f32 	%p59, %f22, 0f7F800000;
	@%p59 bra 	$L__BB0_61;
	mov.f32 	%f159, 0f00000000;
	mul.rn.f32 	%f185, %f20, %f159;
	mov.b32 	%r320, 0;
	bra.uni 	$L__BB0_66;
$L__BB0_61:
	mov.b32 	%r95, %f20;
	shl.b32 	%r268, %r95, 8;
	or.b32  	%r96, %r268, -2147483648;
	mov.b64 	%rd153, 0;
	mov.b32 	%r317, 0;
$L__BB0_62:
	.pragma "nounroll";
	mul.wide.u32 	%rd130, %r317, 4;
	mov.u64 	%rd131, __cudart_i2opi_f;
	add.s64 	%rd132, %rd131, %rd130;
	ld.global.nc.u32 	%r269, [%rd132];
	mad.wide.u32 	%rd133, %r269, %r96, %rd153;
	shr.u64 	%rd153, %rd133, 32;
	add.s64 	%rd134, %rd1, %rd130;
	st.local.u32 	[%rd134], %rd133;
	add.s32 	%r317, %r317, 1;
	setp.ne.s32 	%p60, %r317, 6;
	@%p60 bra 	$L__BB0_62;
	shr.u32 	%r270, %r95, 23;
	st.local.u32 	[%rd1+24], %rd153;
	and.b32  	%r99, %r270, 31;
	and.b32  	%r271, %r270, 224;
	add.s32 	%r272, %r271, -128;
	shr.u32 	%r273, %r272, 5;
	mul.wide.u32 	%rd135, %r273, 4;
	sub.s64 	%rd39, %rd1, %rd135;
	ld.local.u32 	%r318, [%rd39+24];
	ld.local.u32 	%r319, [%rd39+20];
	setp.eq.s32 	%p61, %r99, 0;
	@%p61 bra 	$L__BB0_65;
	shf.l.wrap.b32 	%r318, %r319, %r318, %r99;
	ld.local.u32 	%r274, [%rd39+16];
	shf.l.wrap.b32 	%r319, %r274, %r319, %r99;
$L__BB0_65:
	shr.u32 	%r275, %r318, 30;
	shf.l.wrap.b32 	%r276, %r319, %r318, 2;
	shl.b32 	%r277, %r319, 2;
	shr.u32 	%r278, %r276, 31;
	add.s32 	%r279, %r278, %r275;
	neg.s32 	%r280, %r279;
	setp.lt.s32 	%p62, %r95, 0;
	selp.b32 	%r320, %r280, %r279, %p62;
	xor.b32  	%r281, %r276, %r95;
	shr.s32 	%r282, %r276, 31;
	xor.b32  	%r283, %r282, %r276;
	xor.b32  	%r284, %r282, %r277;
	cvt.u64.u32 	%rd136, %r283;
	shl.b64 	%rd137, %rd136, 32;
	cvt.u64.u32 	%rd138, %r284;
	or.b64  	%rd139, %rd137, %rd138;
	cvt.rn.f64.s64 	%fd15, %rd139;
	mul.f64 	%fd16, %fd15, 0d3BF921FB54442D19;
	cvt.rn.f32.f64 	%f157, %fd16;
	neg.f32 	%f158, %f157;
	setp.lt.s32 	%p63, %r281, 0;
	selp.f32 	%f185, %f158, %f157, %p63;
$L__BB0_66:
	mul.rn.f32 	%f160, %f185, %f185;
	and.b32  	%r286, %r320, 1;
	setp.eq.b32 	%p64, %r286, 1;
	selp.f32 	%f161, 0f3F800000, %f185, %p64;
	fma.rn.f32 	%f162, %f160, %f161, 0f00000000;
	fma.rn.f32 	%f163, %f160, 0f37CBAC00, 0fBAB607ED;
	selp.f32 	%f164, %f163, 0fB94D4153, %p64;
	selp.f32 	%f165, 0f3D2AAABB, 0f3C0885E4, %p64;
	fma.rn.f32 	%f166, %f164, %f160, %f165;
	selp.f32 	%f167, 0fBEFFFFFF, 0fBE2AAAA8, %p64;
	fma.rn.f32 	%f168, %f166, %f160, %f167;
	fma.rn.f32 	%f169, %f168, %f162, %f161;
	and.b32  	%r287, %r320, 2;
	setp.eq.s32 	%p65, %r287, 0;
	mov.f32 	%f170, 0f00000000;
	sub.f32 	%f171, %f170, %f169;
	selp.f32 	%f172, %f169, %f171, %p65;
	fma.rn.f32 	%f173, %f34, %f172, %f30;
	add.f32 	%f174, %f173, 0fBF800000;
	sqrt.rn.f32 	%f175, %f174;
	sqrt.rn.f32 	%f176, %f19;
	add.f32 	%f177, %f176, %f175;
	mul.wide.s32 	%rd140, %r288, 4;
	add.s64 	%rd141, %rd11, %rd140;
	st.global.f32 	[%rd141], %f177;
	add.s32 	%r288, %r288, %r3;
	setp.lt.s32 	%p66, %r288, %r109;
	@%p66 bra 	$L__BB0_2;
$L__BB0_67:
	ret;

}


// ===== COMPILED SASS (sm_100) =====

	.target	sm_100

	.elftype	@"ET_EXEC"


//--------------------- .note.nv.tkinfo           --------------------------
	.section	.note.nv.tkinfo,"",@"SHT_NOTE"
	.sectionflags	@"SHF_NOTE_NV_TKINFO"
	.tkinfo
        /*0018*/ 	.word	0x00000002
        /*0030*/ 	.string	""
        /*0030*/ 	.string	"ptxas"
        /*0030*/ 	.string	"Cuda compilation tools, release 13.0, V13.0.88"
        /*0030*/ 	.string	"Build cuda_13.0.r13.0/compiler.36424714_0"
        /*0030*/ 	.string	"-arch sm_100 -m 64 "



//--------------------- .note.nv.cuinfo           --------------------------
	.section	.note.nv.cuinfo,"",@"SHT_NOTE"
	.sectionflags	@"SHF_NOTE_NV_CUINFO"
        /*0018*/ 	.short	0x0002
        /*001a*/ 	.short	0x0064
        /*001c*/ 	.short	0x0082
	.zero		2


//--------------------- .nv.info                  --------------------------
	.section	.nv.info,"",@"SHT_CUDA_INFO"
	.align	4


	//----- nvinfo : EIATTR_REGCOUNT
	.align		4
        /*0000*/ 	.byte	0x04, 0x2f
        /*0002*/ 	.short	(.L_2 - .L_1)
	.align		4
.L_1:
        /*0004*/ 	.word	index@(_Z13addVectorsGPUPfS_S_i)
        /*0008*/ 	.word	0x00000020


	//----- nvinfo : EIATTR_FRAME_SIZE
	.align		4
.L_2:
        /*000c*/ 	.byte	0x04, 0x11
        /*000e*/ 	.short	(.L_4 - .L_3)
	.align		4
.L_3:
        /*0010*/ 	.word	index@($__internal_0_$__cuda_sm20_sqrt_rn_f32_slowpath)
        /*0014*/ 	.word	0x00000000


	//----- nvinfo : EIATTR_FRAME_SIZE
	.align		4
.L_4:
        /*0018*/ 	.byte	0x04, 0x11
        /*001a*/ 	.short	(.L_6 - .L_5)
	.align		4
.L_5:
        /*001c*/ 	.word	index@(_Z13addVectorsGPUPfS_S_i)
        /*0020*/ 	.word	0x00000000


	//----- nvinfo : EIATTR_MIN_STACK_SIZE
	.align		4
.L_6:
        /*0024*/ 	.byte	0x04, 0x12
        /*0026*/ 	.short	(.L_8 - .L_7)
	.align		4
.L_7:
        /*0028*/ 	.word	index@(_Z13addVectorsGPUPfS_S_i)
        /*002c*/ 	.word	0x00000000
.L_8:


//--------------------- .nv.compat                --------------------------
	.section	.nv.compat,"",@"SHT_CUDA_COMPAT_INFO"
	.align	4
        /*0000*/ 	.byte	0x02, 0x09, 0x00, 0x00, 0x02, 0x02, 0x01, 0x00, 0x02, 0x05, 0x05, 0x00, 0x03, 0x07, 0x01, 0x01
        /*0010*/ 	.byte	0x02, 0x03, 0x00, 0x00, 0x02, 0x06, 0x01, 0x00, 0x04, 0x0b, 0x08, 0x00, 0x01, 0x00, 0x00, 0x00
        /*0020*/ 	.byte	0x00, 0x00, 0x00, 0x00


//--------------------- .nv.info._Z13addVectorsGPUPfS_S_i --------------------------
	.section	.nv.info._Z13addVectorsGPUPfS_S_i,"",@"SHT_CUDA_INFO"
	.sectionflags	@""
	.align	4


	//----- nvinfo : EIATTR_CUDA_API_VERSION
	.align		4
        /*0000*/ 	.byte	0x04, 0x37
        /*0002*/ 	.short	(.L_10 - .L_9)
.L_9:
        /*0004*/ 	.word	0x00000082


	//----- nvinfo : EIATTR_KPARAM_INFO
	.align		4
.L_10:
        /*0008*/ 	.byte	0x04, 0x17
        /*000a*/ 	.short	(.L_12 - .L_11)
.L_11:
        /*000c*/ 	.word	0x00000000
        /*0010*/ 	.short	0x0003
        /*0012*/ 	.short	0x0018
        /*0014*/ 	.byte	0x00, 0xf0, 0x11, 0x00


	//----- nvinfo : EIATTR_KPARAM_INFO
	.align		4
.L_12:
        /*0018*/ 	.byte	0x04, 0x17
        /*001a*/ 	.short	(.L_14 - .L_13)
.L_13:
        /*001c*/ 	.word	0x00000000
        /*0020*/ 	.short	0x0002
        /*0022*/ 	.short	0x0010
        /*0024*/ 	.byte	0x00, 0xf5, 0x21, 0x00


	//----- nvinfo : EIATTR_KPARAM_INFO
	.align		4
.L_14:
        /*0028*/ 	.byte	0x04, 0x17
        /*002a*/ 	.short	(.L_16 - .L_15)
.L_15:
        /*002c*/ 	.word	0x00000000
        /*0030*/ 	.short	0x0001
        /*0032*/ 	.short	0x0008
        /*0034*/ 	.byte	0x00, 0xf5, 0x21, 0x00


	//----- nvinfo : EIATTR_KPARAM_INFO
	.align		4
.L_16:
        /*0038*/ 	.byte	0x04, 0x17
        /*003a*/ 	.short	(.L_18 - .L_17)
.L_17:
        /*003c*/ 	.word	0x00000000
        /*0040*/ 	.short	0x0000
        /*0042*/ 	.short	0x0000
        /*0044*/ 	.byte	0x00, 0xf5, 0x21, 0x00


	//----- nvinfo : EIATTR_SPARSE_MMA_MASK
	.align		4
.L_18:
        /*0048*/ 	.byte	0x03, 0x50
        /*004a*/ 	.short	0x0000


	//----- nvinfo : EIATTR_MAXREG_COUNT
	.align		4
        /*004c*/ 	.byte	0x03, 0x1b
        /*004e*/ 	.short	0x00ff


	//----- nvinfo : EIATTR_MERCURY_ISA_VERSION
	.align		4
        /*0050*/ 	.byte	0x03, 0x5f
        /*0052*/ 	.short	0x0101


	//----- nvinfo : EIATTR_VRC_CTA_INIT_COUNT
	.align		4
        /*0054*/ 	.byte	0x02, 0x4a
	.zero		1
	.zero		1


	//----- nvinfo : EIATTR_EXIT_INSTR_OFFSETS
	.align		4
        /*0058*/ 	.byte	0x04, 0x1c
        /*005a*/ 	.short	(.L_20 - .L_19)


	//   ....[0]....
.L_19:
        /*005c*/ 	.word	0x00000070


	//   ....[1]....
        /*0060*/ 	.word	0x00003cb0


	//----- nvinfo : EIATTR_CRS_STACK_SIZE
	.align		4
.L_20:
        /*0064*/ 	.byte	0x04, 0x1e
        /*0066*/ 	.short	(.L_22 - .L_21)
.L_21:
        /*0068*/ 	.word	0x00000000


	//----- nvinfo : EIATTR_CBANK_PARAM_SIZE
	.align		4
.L_22:
        /*006c*/ 	.byte	0x03, 0x19
        /*006e*/ 	.short	0x001c


	//----- nvinfo : EIATTR_PARAM_CBANK
	.align		4
        /*0070*/ 	.byte	0x04, 0x0a
        /*0072*/ 	.short	(.L_24 - .L_23)
	.align		4
.L_23:
        /*0074*/ 	.word	index@(.nv.constant0._Z13addVectorsGPUPfS_S_i)
        /*0078*/ 	.short	0x0380
        /*007a*/ 	.short	0x001c


	//----- nvinfo : EIATTR_SW_WAR
	.align		4
.L_24:
        /*007c*/ 	.byte	0x04, 0x36
        /*007e*/ 	.short	(.L_26 - .L_25)
.L_25:
        /*0080*/ 	.word	0x00000008
.L_26:


//--------------------- .nv.callgraph             --------------------------
	.section	.nv.callgraph,"",@"SHT_CUDA_CALLGRAPH"
	.align	4
	.sectionentsize	8
	.align		4
        /*0000*/ 	.word	0x00000000
	.align		4
        /*0004*/ 	.word	0xffffffff
	.align		4
        /*0008*/ 	.word	0x00000000
	.align		4
        /*000c*/ 	.word	0xfffffffe
	.align		4
        /*0010*/ 	.word	0x00000000
	.align		4
        /*0014*/ 	.word	0xfffffffd
	.align		4
        /*0018*/ 	.word	0x00000000
	.align		4
        /*001c*/ 	.word	0xfffffffc


//--------------------- .nv.constant4             --------------------------
	.section	.nv.constant4,"a",@progbits
	.align	8
	.align		8
.nv.constant4:
        /*0000*/ 	.dword	__cudart_i2opi_f


//--------------------- .text._Z13addVectorsGPUPfS_S_i --------------------------
	.section	.text._Z13addVectorsGPUPfS_S_i,"ax",@progbits
	.align	128
        .global         _Z13addVectorsGPUPfS_S_i
        .type           _Z13addVectorsGPUPfS_S_i,@function
        .size           _Z13addVectorsGPUPfS_S_i,(.L_x_49 - _Z13addVectorsGPUPfS_S_i)
        .other          _Z13addVectorsGPUPfS_S_i,@"STO_CUDA_ENTRY STV_DEFAULT"
_Z13addVectorsGPUPfS_S_i:
.text._Z13addVectorsGPUPfS_S_i:
[----:B------:R-:W-:Y:S01]  /*0000*/  LDC R1, c[0x0][0x37c] ;  /* 0x0000df00ff017b82 */ /* 0x000fe20000000800 */
[----:B------:R-:W0:Y:S07]  /*0010*/  S2R R0, SR_TID.X ;  /* 0x0000000000007919 */ /* 0x000e2e0000002100 */
[----:B------:R-:W0:Y:S01]  /*0020*/  S2UR UR4, SR_CTAID.X ;  /* 0x00000000000479c3 */ /* 0x000e220000002500 */
[----:B------:R-:W1:Y:S07]  /*0030*/  LDCU UR5, c[0x0][0x398] ;  /* 0x00007300ff0577ac */ /* 0x000e6e0008000800 */
[----:B------:R-:W0:Y:S02]  /*0040*/  LDC R3, c[0x0][0x360] ;  /* 0x0000d800ff037b82 */ /* 0x000e240000000800 */
[----:B0-----:R-:W-:-:S05]  /*0050*/  IMAD R0, R3, UR4, R0 ;  /* 0x0000000403007c24 */ /* 0x001fca000f8e0200 */
[----:B-1----:R-:W-:-:S13]  /*0060*/  ISETP.GE.AND P0, PT, R0, UR5, PT ;  /* 0x0000000500007c0c */ /* 0x002fda000bf06270 */
[----:B------:R-:W-:Y:S05]  /*0070*/  @P0 EXIT ;  /* 0x000000000000094d */ /* 0x000fea0003800000 */
[----:B------:R-:W0:Y:S01]  /*0080*/  LDCU UR4, c[0x0][0x370] ;  /* 0x00006e00ff0477ac */ /* 0x000e220008000800 */
[----:B------:R-:W1:Y:S01]  /*0090*/  LDCU.64 UR6, c[0x0][0x358] ;  /* 0x00006b00ff0677ac */ /* 0x000e620008000a00 */
[----:B0-----:R-:W-:-:S07]  /*00a0*/  IMAD R3, R3, UR4, RZ ;  /* 0x0000000403037c24 */ /* 0x001fce000f8e02ff */
.L_x_46:
[----:B------:R-:W0:Y:S02]  /*00b0*/  LDC.64 R10, c[0x0][0x380] ;  /* 0x0000e000ff0a7b82 */ /* 0x000e240000000a00 */
[----:B0-----:R-:W-:-:S05]  /*00c0*/  IMAD.WIDE R10, R0, 0x4, R10 ;  /* 0x00000004000a7825 */ /* 0x001fca00078e020a */
[----:B-1----:R-:W2:Y:S01]  /*00d0*/  LDG.E R12, desc[UR6][R10.64] ;  /* 0x000000060a0c7981 */ /* 0x002ea2000c1e1900 */
[----:B------:R-:W-:Y:S01]  /*00e0*/  BSSY.RECONVERGENT B0, `(.L_x_0) ;  /* 0x000006b000007945 */ /* 0x000fe20003800200 */
[C---:B--2---:R-:W-:Y:S01]  /*00f0*/  FMUL R9, R12.reuse, 0.63661974668502807617 ;  /* 0x3f22f9830c097820 */ /* 0x044fe20000400000 */
[----:B------:R-:W-:-:S03]  /*0100*/  FSETP.GE.AND P0, PT, |R12|, 105615, PT ;  /* 0x47ce47800c00780b */ /* 0x000fc60003f06200 */
[----:B------:R-:W0:Y:S01]  /*0110*/  F2I.NTZ R16, R9 ;  /* 0x0000000900107305 */ /* 0x000e220000203100 */
[----:B------:R-:W-:Y:S02]  /*0120*/  P2R R21, PR, RZ, 0x1 ;  /* 0x00000001ff157803 */ /* 0x000fe40000000000 */
[----:B0-----:R-:W-:-:S05]  /*0130*/  I2FP.F32.S32 R13, R16 ;  /* 0x00000010000d7245 */ /* 0x001fca0000201400 */
[----:B------:R-:W-:-:S04]  /*0140*/  FFMA R14, R13, -1.5707962512969970703, R12 ;  /* 0xbfc90fda0d0e7823 */ /* 0x000fc8000000000c */
[----:B------:R-:W-:-:S04]  /*0150*/  FFMA R14, R13, -7.5497894158615963534e-08, R14 ;  /* 0xb3a221680d0e7823 */ /* 0x000fc8000000000e */
[----:B------:R-:W-:Y:S01]  /*0160*/  FFMA R20, R13, -5.3903029534742383927e-15, R14 ;  /* 0xa7c234c50d147823 */ /* 0x000fe2000000000e */
[----:B------:R-:W-:-:S03]  /*0170*/  IMAD.MOV.U32 R13, RZ, RZ, R16 ;  /* 0x000000ffff0d7224 */ /* 0x000fc600078e0010 */
[----:B------:R-:W-:Y:S01]  /*0180*/  IMAD.MOV.U32 R17, RZ, RZ, R20 ;  /* 0x000000ffff117224 */ /* 0x000fe200078e0014 */
[----:B------:R-:W-:Y:S06]  /*0190*/  @!P0 BRA `(.L_x_1) ;  /* 0x00000004007c8947 */ /* 0x000fec0003800000 */
[----:B------:R-:W-:-:S13]  /*01a0*/  FSETP.NEU.AND P0, PT, |R12|, +INF , PT ;  /* 0x7f8000000c00780b */ /* 0x000fda0003f0d200 */
[----:B------:R-:W-:Y:S01]  /*01b0*/  @!P0 FMUL R17, RZ, R12 ;  /* 0x0000000cff118220 */ /* 0x000fe20000400000 */
[----:B------:R-:W-:Y:S01]  /*01c0*/  @!P0 IMAD.MOV.U32 R16, RZ, RZ, RZ ;  /* 0x000000ffff108224 */ /* 0x000fe200078e00ff */
[----:B------:R-:W-:Y:S06]  /*01d0*/  @!P0 BRA `(.L_x_1) ;  /* 0x00000004006c8947 */ /* 0x000fec0003800000 */
[----:B------:R-:W-:Y:S01]  /*01e0*/  IMAD.SHL.U32 R10, R12, 0x100, RZ ;  /* 0x000001000c0a7824 */ /* 0x000fe200078e00ff */
[----:B------:R-:W0:Y:S01]  /*01f0*/  LDCU.64 UR8, c[0x4][URZ] ;  /* 0x01000000ff0877ac */ /* 0x000e220008000a00 */
[----:B------:R-:W-:Y:S02]  /*0200*/  IMAD.MOV.U32 R9, RZ, RZ, RZ ;  /* 0x000000ffff097224 */ /* 0x000fe400078e00ff */
[----:B------:R-:W-:Y:S01]  /*0210*/  IMAD.MOV.U32 R16, RZ, RZ, RZ ;  /* 0x000000ffff107224 */ /* 0x000fe200078e00ff */
[----:B------:R-:W-:Y:S01]  /*0220*/  LOP3.LUT R17, R10, 0x80000000, RZ, 0xfc, !PT ;  /* 0x800000000a117812 */ /* 0x000fe200078efcff */
[----:B------:R-:W-:Y:S01]  /*0230*/  UMOV UR5, URZ ;  /* 0x000000ff00057c82 */ /* 0x000fe20008000000 */
[----:B------:R-:W-:-:S05]  /*0240*/  UMOV UR4, URZ ;  /* 0x000000ff00047c82 */ /* 0x000fca0008000000 */
.L_x_2:
[----:B0-----:R-:W-:Y:S02]  /*0250*/  IMAD.U32 R14, RZ, RZ, UR8 ;  /* 0x00000008ff0e7e24 */ /* 0x001fe4000f8e00ff */
[----:B------:R-:W-:-:S05]  /*0260*/  IMAD.U32 R15, RZ, RZ, UR9 ;  /* 0x00000009ff0f7e24 */ /* 0x000fca000f8e00ff */
[----:B------:R-:W2:Y:S01]  /*0270*/  LDG.E.CONSTANT R10, desc[UR6][R14.64] ;  /* 0x000000060e0a7981 */ /* 0x000ea2000c1e9900 */
[----:B------:R-:W-:Y:S01]  /*0280*/  UIADD3 UR4, UPT, UPT, UR4, 0x1, URZ ;  /* 0x0000000104047890 */ /* 0x000fe2000fffe0ff */
[C---:B------:R-:W-:Y:S01]  /*0290*/  ISETP.EQ.AND P0, PT, R16.reuse, RZ, PT ;  /* 0x000000ff1000720c */ /* 0x040fe20003f02270 */
[----:B------:R-:W-:Y:S01]  /*02a0*/  UIADD3 UR8, UP1, UPT, UR8, 0x4, URZ ;  /* 0x0000000408087890 */ /* 0x000fe2000ff3e0ff */
[C---:B------:R-:W-:Y:S01]  /*02b0*/  ISETP.EQ.AND P1, PT, R16.reuse, 0x4, PT ;  /* 0x000000041000780c */ /* 0x040fe20003f22270 */
[----:B------:R-:W-:Y:S01]  /*02c0*/  UISETP.NE.AND UP0, UPT, UR4, 0x6, UPT ;  /* 0x000000060400788c */ /* 0x000fe2000bf05270 */
[C---:B------:R-:W-:Y:S01]  /*02d0*/  ISETP.EQ.AND P3, PT, R16.reuse, 0xc, PT ;  /* 0x0000000c1000780c */ /* 0x040fe20003f62270 */
[----:B------:R-:W-:Y:S01]  /*02e0*/  UIADD3.X UR9, UPT, UPT, URZ, UR9, URZ, UP1, !UPT ;  /* 0x00000009ff097290 */ /* 0x000fe20008ffe4ff */
[C---:B------:R-:W-:Y:S02]  /*02f0*/  ISETP.EQ.AND P4, PT, R16.reuse, 0x10, PT ;  /* 0x000000101000780c */ /* 0x040fe40003f82270 */
[----:B------:R-:W-:Y:S01]  /*0300*/  ISETP.EQ.AND P5, PT, R16, 0x14, PT ;  /* 0x000000141000780c */ /* 0x000fe20003fa2270 */
[----:B--2---:R-:W-:-:S03]  /*0310*/  IMAD.WIDE.U32 R10, R10, R17, RZ ;  /* 0x000000110a0a7225 */ /* 0x004fc600078e00ff */
[----:B------:R-:W-:-:S04]  /*0320*/  IADD3 R10, P2, PT, R10, R9, RZ ;  /* 0x000000090a0a7210 */ /* 0x000fc80007f5e0ff */
[----:B------:R-:W-:Y:S01]  /*0330*/  IADD3.X R9, PT, PT, R11, UR5, RZ, P2, !PT ;  /* 0x000000050b097c10 */ /* 0x000fe200097fe4ff */
[--C-:B------:R-:W-:Y:S01]  /*0340*/  @P1 IMAD.MOV.U32 R4, RZ, RZ, R10.reuse ;  /* 0x000000ffff041224 */ /* 0x100fe200078e000a */
[C---:B------:R-:W-:Y:S01]  /*0350*/  ISETP.EQ.AND P2, PT, R16.reuse, 0x8, PT ;  /* 0x000000081000780c */ /* 0x040fe20003f42270 */
[--C-:B------:R-:W-:Y:S01]  /*0360*/  @P3 IMAD.MOV.U32 R6, RZ, RZ, R10.reuse ;  /* 0x000000ffff063224 */ /* 0x100fe200078e000a */
[----:B------:R-:W-:Y:S01]  /*0370*/  @P0 MOV R2, R10 ;  /* 0x0000000a00020202 */ /* 0x000fe20000000f00 */
[--C-:B------:R-:W-:Y:S02]  /*0380*/  @P4 IMAD.MOV.U32 R7, RZ, RZ, R10.reuse ;  /* 0x000000ffff074224 */ /* 0x100fe400078e000a */
[----:B------:R-:W-:Y:S02]  /*0390*/  @P5 IMAD.MOV.U32 R8, RZ, RZ, R10 ;  /* 0x000000ffff085224 */ /* 0x000fe400078e000a */
[----:B------:R-:W-:-:S06]  /*03a0*/  VIADD R16, R16, 0x4 ;  /* 0x0000000410107836 */ /* 0x000fcc0000000000 */
[----:B------:R-:W-:Y:S01]  /*03b0*/  @P2 IMAD.MOV.U32 R5, RZ, RZ, R10 ;  /* 0x000000ffff052224 */ /* 0x000fe200078e000a */
[----:B------:R-:W-:Y:S06]  /*03c0*/  BRA.U UP0, `(.L_x_2) ;  /* 0xfffffffd00a07547 */ /* 0x000fec000b83ffff */
[----:B------:R-:W-:Y:S01]  /*03d0*/  SHF.R.U32.HI R10, RZ, 0x17, R12 ;  /* 0x00000017ff0a7819 */ /* 0x000fe2000001160c */
[----:B------:R-:W-:Y:S03]  /*03e0*/  BSSY.RECONVERGENT B1, `(.L_x_3) ;  /* 0x0000028000017945 */ /* 0x000fe60003800200 */
[C---:B------:R-:W-:Y:S02]  /*03f0*/  LOP3.LUT R11, R10.reuse, 0xe0, RZ, 0xc0, !PT ;  /* 0x000000e00a0b7812 */ /* 0x040fe400078ec0ff */
[----:B------:R-:W-:-:S03]  /*0400*/  LOP3.LUT P6, RZ, R10, 0x1f, RZ, 0xc0, !PT ;  /* 0x0000001f0aff7812 */ /* 0x000fc600078cc0ff */
[----:B------:R-:W-:-:S05]  /*0410*/  VIADD R11, R11, 0xffffff80 ;  /* 0xffffff800b0b7836 */ /* 0x000fca0000000000 */
[----:B------:R-:W-:-:S04]  /*0420*/  SHF.R.U32.HI R11, RZ, 0x5, R11 ;  /* 0x00000005ff0b7819 */ /* 0x000fc8000001160b */
[----:B------:R-:W-:-:S04]  /*0430*/  LEA R15, -R11, RZ, 0x2 ;  /* 0x000000ff0b0f7211 */ /* 0x000fc800078e11ff */
[C---:B------:R-:W-:Y:S02]  /*0440*/  ISETP.EQ.AND P3, PT, R15.reuse, -0x18, PT ;  /* 0xffffffe80f00780c */ /* 0x040fe40003f62270 */
[C---:B------:R-:W-:Y:S02]  /*0450*/  ISETP.EQ.AND P4, PT, R15.reuse, -0x14, PT ;  /* 0xffffffec0f00780c */ /* 0x040fe40003f82270 */
[C---:B------:R-:W-:Y:S02]  /*0460*/  ISETP.EQ.AND P0, PT, R15.reuse, -0x10, PT ;  /* 0xfffffff00f00780c */ /* 0x040fe40003f02270 */
[C---:B------:R-:W-:Y:S02]  /*0470*/  ISETP.EQ.AND P1, PT, R15.reuse, -0xc, PT ;  /* 0xfffffff40f00780c */ /* 0x040fe40003f22270 */
[C---:B------:R-:W-:Y:S02]  /*0480*/  ISETP.EQ.AND P2, PT, R15.reuse, -0x8, PT ;  /* 0xfffffff80f00780c */ /* 0x040fe40003f42270 */
[----:B------:R-:W-:-:S03]  /*0490*/  ISETP.EQ.AND P5, PT, R15, 0x4, PT ;  /* 0x000000040f00780c */ /* 0x000fc60003fa2270 */
[--C-:B------:R-:W-:Y:S01]  /*04a0*/  @P3 IMAD.MOV.U32 R16, RZ, RZ, R2.reuse ;  /* 0x000000ffff103224 */ /* 0x100fe200078e0002 */
[C---:B------:R-:W-:Y:S01]  /*04b0*/  ISETP.EQ.AND P3, PT, R15.reuse, -0x4, PT ;  /* 0xfffffffc0f00780c */ /* 0x040fe20003f62270 */
[----:B------:R-:W-:Y:S02]  /*04c0*/  @P4 IMAD.MOV.U32 R11, RZ, RZ, R2 ;  /* 0x000000ffff0b4224 */ /* 0x000fe400078e0002 */
[--C-:B------:R-:W-:Y:S01]  /*04d0*/  @P4 IMAD.MOV.U32 R16, RZ, RZ, R4.reuse ;  /* 0x000000ffff104224 */ /* 0x100fe200078e0004 */
[----:B------:R-:W-:Y:S01]  /*04e0*/  ISETP.EQ.AND P4, PT, R15, RZ, PT ;  /* 0x000000ff0f00720c */ /* 0x000fe20003f82270 */
[----:B------:R-:W-:Y:S02]  /*04f0*/  @P0 IMAD.MOV.U32 R11, RZ, RZ, R4 ;  /* 0x000000ffff0b0224 */ /* 0x000fe400078e0004 */
[--C-:B------:R-:W-:Y:S02]  /*0500*/  @P0 IMAD.MOV.U32 R16, RZ, RZ, R5.reuse ;  /* 0x000000ffff100224 */ /* 0x100fe400078e0005 */
[----:B------:R-:W-:Y:S01]  /*0510*/  @P1 IMAD.MOV.U32 R11, RZ, RZ, R5 ;  /* 0x000000ffff0b1224 */ /* 0x000fe200078e0005 */
[----:B------:R-:W-:Y:S01]  /*0520*/  @P2 MOV R11, R6 ;  /* 0x00000006000b2202 */ /* 0x000fe20000000f00 */
[----:B------:R-:W-:-:S02]  /*0530*/  @P1 IMAD.MOV.U32 R16, RZ, RZ, R6 ;  /* 0x000000ffff101224 */ /* 0x000fc400078e0006 */
[--C-:B------:R-:W-:Y:S02]  /*0540*/  @P2 IMAD.MOV.U32 R16, RZ, RZ, R7.reuse ;  /* 0x000000ffff102224 */ /* 0x100fe400078e0007 */
[----:B------:R-:W-:Y:S02]  /*0550*/  @P3 IMAD.MOV.U32 R11, RZ, RZ, R7 ;  /* 0x000000ffff0b3224 */ /* 0x000fe400078e0007 */
[--C-:B------:R-:W-:Y:S02]  /*0560*/  @P3 IMAD.MOV.U32 R16, RZ, RZ, R8.reuse ;  /* 0x000000ffff103224 */ /* 0x100fe400078e0008 */
[----:B------:R-:W-:Y:S02]  /*0570*/  @P4 IMAD.MOV.U32 R11, RZ, RZ, R8 ;  /* 0x000000ffff0b4224 */ /* 0x000fe400078e0008 */
[--C-:B------:R-:W-:Y:S02]  /*0580*/  @P4 IMAD.MOV.U32 R16, RZ, RZ, R9.reuse ;  /* 0x000000ffff104224 */ /* 0x100fe400078e0009 */
[----:B------:R-:W-:Y:S01]  /*0590*/  @P5 IMAD.MOV.U32 R11, RZ, RZ, R9 ;  /* 0x000000ffff0b5224 */ /* 0x000fe200078e0009 */
[----:B------:R-:W-:Y:S06]  /*05a0*/  @!P6 BRA `(.L_x_4) ;  /* 0x00000000002ce947 */ /* 0x000fec0003800000 */
[----:B------:R-:W-:Y:S01]  /*05b0*/  @P0 IMAD.MOV.U32 R14, RZ, RZ, R2 ;  /* 0x000000ffff0e0224 */ /* 0x000fe200078e0002 */
[----:B------:R-:W-:Y:S02]  /*05c0*/  ISETP.EQ.AND P0, PT, R15, 0x8, PT ;  /* 0x000000080f00780c */ /* 0x000fe40003f02270 */
[----:B------:R-:W-:Y:S01]  /*05d0*/  @P1 MOV R14, R4 ;  /* 0x00000004000e1202 */ /* 0x000fe20000000f00 */
[----:B------:R-:W-:Y:S01]  /*05e0*/  @P2 IMAD.MOV.U32 R14, RZ, RZ, R5 ;  /* 0x000000ffff0e2224 */ /* 0x000fe200078e0005 */
[----:B------:R-:W-:Y:S01]  /*05f0*/  LOP3.LUT R10, R10, 0x1f, RZ, 0xc0, !PT ;  /* 0x0000001f0a0a7812 */ /* 0x000fe200078ec0ff */
[----:B------:R-:W-:Y:S02]  /*0600*/  @P3 IMAD.MOV.U32 R14, RZ, RZ, R6 ;  /* 0x000000ffff0e3224 */ /* 0x000fe400078e0006 */
[----:B------:R-:W-:Y:S01]  /*0610*/  @P4 IMAD.MOV.U32 R14, RZ, RZ, R7 ;  /* 0x000000ffff0e4224 */ /* 0x000fe200078e0007 */
[----:B------:R-:W-:Y:S01]  /*0620*/  SHF.L.W.U32.HI R16, R11, R10, R16 ;  /* 0x0000000a0b107219 */ /* 0x000fe20000010e10 */
[----:B------:R-:W-:-:S04]  /*0630*/  @P5 IMAD.MOV.U32 R14, RZ, RZ, R8 ;  /* 0x000000ffff0e5224 */ /* 0x000fc800078e0008 */
[----:B------:R-:W-:-:S05]  /*0640*/  @P0 IMAD.MOV.U32 R14, RZ, RZ, R9 ;  /* 0x000000ffff0e0224 */ /* 0x000fca00078e0009 */
[----:B------:R-:W-:-:S07]  /*0650*/  SHF.L.W.U32.HI R11, R14, R10, R11 ;  /* 0x0000000a0e0b7219 */ /* 0x000fce0000010e0b */
.L_x_4:
[----:B------:R-:W-:Y:S05]  /*0660*/  BSYNC.RECONVERGENT B1 ;  /* 0x0000000000017941 */ /* 0x000fea0003800200 */
.L_x_3:
[C-C-:B------:R-:W-:Y:S01]  /*0670*/  SHF.L.W.U32.HI R9, R11.reuse, 0x2, R16.reuse ;  /* 0x000000020b097819 */ /* 0x140fe20000010e10 */
[----:B------:R-:W-:Y:S01]  /*0680*/  IMAD.SHL.U32 R11, R11, 0x4, RZ ;  /* 0x000000040b0b7824 */ /* 0x000fe200078e00ff */
[----:B------:R-:W-:Y:S01]  /*0690*/  UMOV UR4, 0x54442d19 ;  /* 0x54442d1900047882 */ /* 0x000fe20000000000 */
[----:B------:R-:W-:Y:S01]  /*06a0*/  UMOV UR5, 0x3bf921fb ;  /* 0x3bf921fb00057882 */ /* 0x000fe20000000000 */
[----:B------:R-:W-:Y:S02]  /*06b0*/  SHF.R.S32.HI R14, RZ, 0x1f, R9 ;  /* 0x0000001fff0e7819 */ /* 0x000fe40000011409 */
[----:B------:R-:W-:Y:S02]  /*06c0*/  SHF.R.U32.HI R16, RZ, 0x1e, R16 ;  /* 0x0000001eff107819 */ /* 0x000fe40000011610 */
[C---:B------:R-:W-:Y:S02]  /*06d0*/  LOP3.LUT R10, R14.reuse, R11, RZ, 0x3c, !PT ;  /* 0x0000000b0e0a7212 */ /* 0x040fe400078e3cff */
[----:B------:R-:W-:-:S02]  /*06e0*/  LOP3.LUT R11, R14, R9, RZ, 0x3c, !PT ;  /* 0x000000090e0b7212 */ /* 0x000fc400078e3cff */
[----:B------:R-:W-:Y:S02]  /*06f0*/  ISETP.GE.AND P0, PT, R12, RZ, PT ;  /* 0x000000ff0c00720c */ /* 0x000fe40003f06270 */
[C---:B------:R-:W-:Y:S02]  /*0700*/  LEA.HI R16, R9.reuse, R16, RZ, 0x1 ;  /* 0x0000001009107211 */ /* 0x040fe400078f08ff */
[----:B------:R-:W0:Y:S01]  /*0710*/  I2F.F64.S64 R10, R10 ;  /* 0x0000000a000a7312 */ /* 0x000e220000301c00 */
[----:B------:R-:W-:Y:S02]  /*0720*/  LOP3.LUT R17, R9, R12, RZ, 0x3c, !PT ;  /* 0x0000000c09117212 */ /* 0x000fe400078e3cff */
[----:B------:R-:W-:Y:S02]  /*0730*/  IMAD.MOV R9, RZ, RZ, -R16 ;  /* 0x000000ffff097224 */ /* 0x000fe400078e0a10 */
[----:B------:R-:W-:-:S04]  /*0740*/  ISETP.GE.AND P1, PT, R17, RZ, PT ;  /* 0x000000ff1100720c */ /* 0x000fc80003f26270 */
[----:B------:R-:W-:Y:S01]  /*0750*/  @!P0 MOV R16, R9 ;  /* 0x0000000900108202 */ /* 0x000fe20000000f00 */
[----:B0-----:R-:W-:-:S10]  /*0760*/  DMUL R14, R10, UR4 ;  /* 0x000000040a0e7c28 */ /* 0x001fd40008000000 */
[----:B------:R-:W0:Y:S02]  /*0770*/  F2F.F32.F64 R14, R14 ;  /* 0x0000000e000e7310 */ /* 0x000e240000301000 */
[----:B0-----:R-:W-:-:S07]  /*0780*/  FSEL R17, -R14, R14, !P1 ;  /* 0x0000000e0e117208 */ /* 0x001fce0004800100 */
.L_x_1:
[----:B------:R-:W-:Y:S05]  /*0790*/  BSYNC.RECONVERGENT B0 ;  /* 0x0000000000007941 */ /* 0x000fea0003800200 */
.L_x_0:
[C---:B------:R-:W-:Y:S01]  /*07a0*/  LOP3.LUT R10, R16.reuse, 0x1, RZ, 0xc0, !PT ;  /* 0x00000001100a7812 */ /* 0x040fe200078ec0ff */
[----:B------:R-:W-:Y:S02]  /*07b0*/  IMAD.MOV.U32 R9, RZ, RZ, 0x37cbac00 ;  /* 0x37cbac00ff097424 */ /* 0x000fe400078e00ff */
[----:B------:R-:W-:Y:S01]  /*07c0*/  FMUL R15, R17, R17 ;  /* 0x00000011110f7220 */ /* 0x000fe20000400000 */
[----:B------:R-:W-:Y:S01]  /*07d0*/  VIADD R19, R16, 0x1 ;  /* 0x0000000110137836 */ /* 0x000fe20000000000 */
[----:B------:R-:W-:Y:S01]  /*07e0*/  ISETP.NE.U32.AND P0, PT, R10, 0x1, PT ;  /* 0x000000010a00780c */ /* 0x000fe20003f05070 */
[----:B------:R-:W-:Y:S02]  /*07f0*/  IMAD.MOV.U32 R10, RZ, RZ, 0x3c0885e4 ;  /* 0x3c0885e4ff0a7424 */ /* 0x000fe400078e00ff */
[----:B------:R-:W-:Y:S01]  /*0800*/  FFMA R14, R15, R9, -0.0013887860113754868507 ;  /* 0xbab607ed0f0e7423 */ /* 0x000fe20000000009 */
[----:B------:R-:W-:Y:S01]  /*0810*/  IMAD.MOV.U32 R11, RZ, RZ, 0x3e2aaaa8 ;  /* 0x3e2aaaa8ff0b7424 */ /* 0x000fe200078e00ff */
[----:B------:R-:W-:Y:S01]  /*0820*/  ISETP.NE.AND P2, PT, R21, RZ, PT ;  /* 0x000000ff1500720c */ /* 0x000fe20003f45270 */
[----:B------:R-:W-:Y:S01]  /*0830*/  BSSY.RECONVERGENT B0, `(.L_x_5) ;  /* 0x0000069000007945 */ /* 0x000fe20003800200 */
[----:B------:R-:W-:-:S02]  /*0840*/  FSEL R18, R10, 0.041666727513074874878, !P0 ;  /* 0x3d2aaabb0a127808 */ /* 0x000fc40004000000 */
[----:B------:R-:W-:Y:S02]  /*0850*/  FSEL R16, R14, -0.00019574658654164522886, P0 ;  /* 0xb94d41530e107808 */ /* 0x000fe40000000000 */
[----:B------:R-:W-:Y:S02]  /*0860*/  LOP3.LUT P1, RZ, R19, 0x2, RZ, 0xc0, !PT ;  /* 0x0000000213ff7812 */ /* 0x000fe4000782c0ff */
[----:B------:R-:W-:Y:S01]  /*0870*/  FSEL R14, R17, 1, !P0 ;  /* 0x3f800000110e7808 */ /* 0x000fe20004000000 */
[----:B------:R-:W-:Y:S01]  /*0880*/  FFMA R16, R15, R16, R18 ;  /* 0x000000100f107223 */ /* 0x000fe20000000012 */
[----:B------:R-:W-:-:S03]  /*0890*/  FSEL R19, -R11, -0.4999999701976776123, !P0 ;  /* 0xbeffffff0b137808 */ /* 0x000fc60004000100 */
[C---:B------:R-:W-:Y:S02]  /*08a0*/  FFMA R17, R15.reuse, R14, RZ ;  /* 0x0000000e0f117223 */ /* 0x040fe400000000ff */
[----:B------:R-:W-:Y:S01]  /*08b0*/  FFMA R16, R15, R16, R19 ;  /* 0x000000100f107223 */ /* 0x000fe20000000013 */
[----:B------:R-:W-:-:S03]  /*08c0*/  IMAD.MOV.U32 R19, RZ, RZ, R13 ;  /* 0x000000ffff137224 */ /* 0x000fc600078e000d */
[----:B------:R-:W-:Y:S01]  /*08d0*/  FFMA R22, R17, R16, R14 ;  /* 0x0000001011167223 */ /* 0x000fe2000000000e */
[----:B------:R-:W-:-:S03]  /*08e0*/  IMAD.MOV.U32 R14, RZ, RZ, R20 ;  /* 0x000000ffff0e7224 */ /* 0x000fc600078e0014 */
[----:B------:R-:W-:Y:S01]  /*08f0*/  @P1 FADD R22, RZ, -R22 ;  /* 0x80000016ff161221 */ /* 0x000fe20000000000 */
[----:B------:R-:W-:Y:S06]  /*0900*/  @!P2 BRA `(.L_x_6) ;  /* 0x00000004006ca947 */ /* 0x000fec0003800000 */
[----:B------:R-:W-:-:S13]  /*0910*/  FSETP.NEU.AND P0, PT, |R12|, +INF , PT ;  /* 0x7f8000000c00780b */ /* 0x000fda0003f0d200 */
[----:B------:R-:W-:Y:S01]  /*0920*/  @!P0 FMUL R14, RZ, R12 ;  /* 0x0000000cff0e8220 */ /* 0x000fe20000400000 */
[----:B------:R-:W-:Y:S01]  /*0930*/  @!P0 IMAD.MOV.U32 R19, RZ, RZ, RZ ;  /* 0x000000ffff138224 */ /* 0x000fe200078e00ff */
[----:B------:R-:W-:Y:S06]  /*0940*/  @!P0 BRA `(.L_x_6) ;  /* 0x00000004005c8947 */ /* 0x000fec0003800000 */
[----:B------:R-:W0:Y:S01]  /*0950*/  LDC.64 R14, c[0x4][RZ] ;  /* 0x01000000ff0e7b82 */ /* 0x000e220000000a00 */
[----:B------:R-:W-:Y:S01]  /*0960*/  SHF.L.U32 R16, R12, 0x8, RZ ;  /* 0x000000080c107819 */ /* 0x000fe200000006ff */
[----:B------:R-:W-:Y:S01]  /*0970*/  IMAD.MOV.U32 R23, RZ, RZ, RZ ;  /* 0x000000ffff177224 */ /* 0x000fe200078e00ff */
[----:B------:R-:W-:Y:S01]  /*0980*/  UMOV UR4, URZ ;  /* 0x000000ff00047c82 */ /* 0x000fe20008000000 */
[----:B------:R-:W-:Y:S01]  /*0990*/  IMAD.MOV.U32 R25, RZ, RZ, RZ ;  /* 0x000000ffff197224 */ /* 0x000fe200078e00ff */
[----:B------:R-:W-:-:S07]  /*09a0*/  LOP3.LUT R27, R16, 0x80000000, RZ, 0xfc, !PT ;  /* 0x80000000101b7812 */ /* 0x000fce00078efcff */
.L_x_7:
[----:B0-----:R-:W-:-:S06]  /*09b0*/  IMAD.WIDE.U32 R16, R25, 0x4, R14 ;  /* 0x0000000419107825 */ /* 0x001fcc00078e000e */
[----:B------:R-:W2:Y:S01]  /*09c0*/  LDG.E.CONSTANT R16, desc[UR6][R16.64] ;  /* 0x0000000610107981 */ /* 0x000ea2000c1e9900 */
[C---:B------:R-:W-:Y:S02]  /*09d0*/  IMAD.SHL.U32 R24, R25.reuse, 0x4, RZ ;  /* 0x0000000419187824 */ /* 0x040fe400078e00ff */
[----:B------:R-:W-:-:S03]  /*09e0*/  VIADD R25, R25, 0x1 ;  /* 0x0000000119197836 */ /* 0x000fc60000000000 */
[C---:B------:R-:W-:Y:S02]  /*09f0*/  ISETP.EQ.AND P5, PT, R24.reuse, RZ, PT ;  /* 0x000000ff1800720c */ /* 0x040fe40003fa2270 */
[C---:B------:R-:W-:Y:S02]  /*0a00*/  ISETP.EQ.AND P4, PT, R24.reuse, 0x4, PT ;  /* 0x000000041800780c */ /* 0x040fe40003f82270 */
[C---:B------:R-:W-:Y:S02]  /*0a10*/  ISETP.EQ.AND P3, PT, R24.reuse, 0x8, PT ;  /* 0x000000081800780c */ /* 0x040fe40003f62270 */
[C---:B------:R-:W-:Y:S02]  /*0a20*/  ISETP.EQ.AND P2, PT, R24.reuse, 0xc, PT ;  /* 0x0000000c1800780c */ /* 0x040fe40003f42270 */
[----:B------:R-:W-:Y:S01]  /*0a30*/  ISETP.EQ.AND P1, PT, R24, 0x10, PT ;  /* 0x000000101800780c */ /* 0x000fe20003f22270 */
[----:B--2---:R-:W-:-:S03]  /*0a40*/  IMAD.WIDE.U32 R18, R16, R27, RZ ;  /* 0x0000001b10127225 */ /* 0x004fc600078e00ff */
[----:B------:R-:W-:-:S04]  /*0a50*/  IADD3 R18, P0, PT, R18, R23, RZ ;  /* 0x0000001712127210 */ /* 0x000fc80007f1e0ff */
[----:B------:R-:W-:Y:S01]  /*0a60*/  IADD3.X R23, PT, PT, R19, UR4, RZ, P0, !PT ;  /* 0x0000000413177c10 */ /* 0x000fe200087fe4ff */
[--C-:B------:R-:W-:Y:S01]  /*0a70*/  @P5 IMAD.MOV.U32 R2, RZ, RZ, R18.reuse ;  /* 0x000000ffff025224 */ /* 0x100fe200078e0012 */
[----:B------:R-:W-:Y:S01]  /*0a80*/  ISETP.NE.AND P5, PT, R25, 0x6, PT ;  /* 0x000000061900780c */ /* 0x000fe20003fa5270 */
[--C-:B------:R-:W-:Y:S01]  /*0a90*/  @P4 IMAD.MOV.U32 R4, RZ, RZ, R18.reuse ;  /* 0x000000ffff044224 */ /* 0x100fe200078e0012 */
[----:B------:R-:W-:Y:S01]  /*0aa0*/  ISETP.EQ.AND P0, PT, R24, 0x14, PT ;  /* 0x000000141800780c */ /* 0x000fe20003f02270 */
[--C-:B------:R-:W-:Y:S01]  /*0ab0*/  @P3 IMAD.MOV.U32 R5, RZ, RZ, R18.reuse ;  /* 0x000000ffff053224 */ /* 0x100fe200078e0012 */
[----:B------:R-:W-:Y:S01]  /*0ac0*/  @P2 MOV R6, R18 ;  /* 0x0000001200062202 */ /* 0x000fe20000000f00 */
[----:B------:R-:W-:-:S10]  /*0ad0*/  @P1 IMAD.MOV.U32 R7, RZ, RZ, R18 ;  /* 0x000000ffff071224 */ /* 0x000fd400078e0012 */
[----:B------:R-:W-:Y:S01]  /*0ae0*/  @P0 IMAD.MOV.U32 R8, RZ, RZ, R18 ;  /* 0x000000ffff080224 */ /* 0x000fe200078e0012 */
[----:B------:R-:W-:Y:S06]  /*0af0*/  @P5 BRA `(.L_x_7) ;  /* 0xfffffffc00ac5947 */ /* 0x000fec000383ffff */
[----:B------:R-:W-:Y:S01]  /*0b00*/  SHF.R.U32.HI R16, RZ, 0x17, R12 ;  /* 0x00000017ff107819 */ /* 0x000fe2000001160c */
[----:B------:R-:W-:Y:S03]  /*0b10*/  BSSY.RECONVERGENT B1, `(.L_x_8) ;  /* 0x0000028000017945 */ /* 0x000fe60003800200 */
[C---:B------:R-:W-:Y:S02]  /*0b20*/  LOP3.LUT R14, R16.reuse, 0xe0, RZ, 0xc0, !PT ;  /* 0x000000e0100e7812 */ /* 0x040fe400078ec0ff */
[----:B------:R-:W-:-:S03]  /*0b30*/  LOP3.LUT P6, RZ, R16, 0x1f, RZ, 0xc0, !PT ;  /* 0x0000001f10ff7812 */ /* 0x000fc600078cc0ff */
[----:B------:R-:W-:-:S05]  /*0b40*/  VIADD R14, R14, 0xffffff80 ;  /* 0xffffff800e0e7836 */ /* 0x000fca0000000000 */
[----:B------:R-:W-:-:S05]  /*0b50*/  SHF.R.U32.HI R14, RZ, 0x5, R14 ;  /* 0x00000005ff0e7819 */ /* 0x000fca000001160e */
[----:B------:R-:W-:-:S05]  /*0b60*/  IMAD.U32 R17, R14, -0x4, RZ ;  /* 0xfffffffc0e117824 */ /* 0x000fca00078e00ff */
        /* <DEDUP_REMOVED lines=9> */
[----:B------:R-:W-:Y:S01]  /*0c00*/  @P4 IMAD.MOV.U32 R18, RZ, RZ, R4 ;  /* 0x000000ffff124224 */ /* 0x000fe200078e0004 */
[----:B------:R-:W-:Y:S01]  /*0c10*/  ISETP.EQ.AND P4, PT, R17, RZ, PT ;  /* 0x000000ff1100720c */ /* 0x000fe20003f82270 */
[--C-:B------:R-:W-:Y:S01]  /*0c20*/  @P0 IMAD.MOV.U32 R18, RZ, RZ, R5.reuse ;  /* 0x000000ffff120224 */ /* 0x100fe200078e0005 */
[----:B------:R-:W-:Y:S01]  /*0c30*/  @P0 MOV R14, R4 ;  /* 0x00000004000e0202 */ /* 0x000fe20000000f00 */
[----:B------:R-:W-:Y:S02]  /*0c40*/  @P1 IMAD.MOV.U32 R14, RZ, RZ, R5 ;  /* 0x000000ffff0e1224 */ /* 0x000fe400078e0005 */
[----:B------:R-:W-:-:S02]  /*0c50*/  @P1 IMAD.MOV.U32 R18, RZ, RZ, R6 ;  /* 0x000000ffff121224 */ /* 0x000fc400078e0006 */
[----:B------:R-:W-:Y:S02]  /*0c60*/  @P2 IMAD.MOV.U32 R14, RZ, RZ, R6 ;  /* 0x000000ffff0e2224 */ /* 0x000fe400078e0006 */
[--C-:B------:R-:W-:Y:S02]  /*0c70*/  @P2 IMAD.MOV.U32 R18, RZ, RZ, R7.reuse ;  /* 0x000000ffff122224 */ /* 0x100fe400078e0007 */
[----:B------:R-:W-:Y:S02]  /*0c80*/  @P3 IMAD.MOV.U32 R14, RZ, RZ, R7 ;  /* 0x000000ffff0e3224 */ /* 0x000fe400078e0007 */
[----:B------:R-:W-:Y:S01]  /*0c90*/  @P3 IMAD.MOV.U32 R18, RZ, RZ, R8 ;  /* 0x000000ffff123224 */ /* 0x000fe200078e0008 */
[----:B------:R-:W-:Y:S01]  /*0ca0*/  @P4 MOV R14, R8 ;  /* 0x00000008000e4202 */ /* 0x000fe20000000f00 */
[--C-:B------:R-:W-:Y:S02]  /*0cb0*/  @P4 IMAD.MOV.U32 R18, RZ, RZ, R23.reuse ;  /* 0x000000ffff124224 */ /* 0x100fe400078e0017 */
[----:B------:R-:W-:Y:S01]  /*0cc0*/  @P5 IMAD.MOV.U32 R14, RZ, RZ, R23 ;  /* 0x000000ffff0e5224 */ /* 0x000fe200078e0017 */
[----:B------:R-:W-:Y:S06]  /*0cd0*/  @!P6 BRA `(.L_x_9) ;  /* 0x00000000002ce947 */ /* 0x000fec0003800000 */
[----:B------:R-:W-:Y:S01]  /*0ce0*/  @P0 IMAD.MOV.U32 R15, RZ, RZ, R2 ;  /* 0x000000ffff0f0224 */ /* 0x000fe200078e0002 */
[----:B------:R-:W-:Y:S01]  /*0cf0*/  ISETP.EQ.AND P0, PT, R17, 0x8, PT ;  /* 0x000000081100780c */ /* 0x000fe20003f02270 */
[----:B------:R-:W-:Y:S01]  /*0d00*/  @P1 IMAD.MOV.U32 R15, RZ, RZ, R4 ;  /* 0x000000ffff0f1224 */ /* 0x000fe200078e0004 */
[----:B------:R-:W-:Y:S01]  /*0d10*/  LOP3.LUT R17, R16, 0x1f, RZ, 0xc0, !PT ;  /* 0x0000001f10117812 */ /* 0x000fe200078ec0ff */
[----:B------:R-:W-:Y:S02]  /*0d20*/  @P2 IMAD.MOV.U32 R15, RZ, RZ, R5 ;  /* 0x000000ffff0f2224 */ /* 0x000fe400078e0005 */
[----:B------:R-:W-:Y:S01]  /*0d30*/  @P3 IMAD.MOV.U32 R15, RZ, RZ, R6 ;  /* 0x000000ffff0f3224 */ /* 0x000fe200078e0006 */
[----:B------:R-:W-:Y:S01]  /*0d40*/  SHF.L.W.U32.HI R18, R14, R17, R18 ;  /* 0x000000110e127219 */ /* 0x000fe20000010e12 */
[----:B------:R-:W-:Y:S01]  /*0d50*/  @P4 IMAD.MOV.U32 R15, RZ, RZ, R7 ;  /* 0x000000ffff0f4224 */ /* 0x000fe200078e0007 */
[----:B------:R-:W-:-:S05]  /*0d60*/  @P5 MOV R15, R8 ;  /* 0x00000008000f5202 */ /* 0x000fca0000000f00 */
[----:B------:R-:W-:-:S05]  /*0d70*/  @P0 IMAD.MOV.U32 R15, RZ, RZ, R23 ;  /* 0x000000ffff0f0224 */ /* 0x000fca00078e0017 */
[----:B------:R-:W-:-:S07]  /*0d80*/  SHF.L.W.U32.HI R14, R15, R17, R14 ;  /* 0x000000110f0e7219 */ /* 0x000fce0000010e0e */
.L_x_9:
[----:B------:R-:W-:Y:S05]  /*0d90*/  BSYNC.RECONVERGENT B1 ;  /* 0x0000000000017941 */ /* 0x000fea0003800200 */
.L_x_8:
[C---:B------:R-:W-:Y:S01]  /*0da0*/  SHF.L.W.U32.HI R19, R14.reuse, 0x2, R18 ;  /* 0x000000020e137819 */ /* 0x040fe20000010e12 */
[----:B------:R-:W-:Y:S01]  /*0db0*/  IMAD.SHL.U32 R14, R14, 0x4, RZ ;  /* 0x000000040e0e7824 */ /* 0x000fe200078e00ff */
[----:B------:R-:W-:Y:S01]  /*0dc0*/  UMOV UR4, 0x54442d19 ;  /* 0x54442d1900047882 */ /* 0x000fe20000000000 */
[----:B------:R-:W-:Y:S01]  /*0dd0*/  UMOV UR5, 0x3bf921fb ;  /* 0x3bf921fb00057882 */ /* 0x000fe20000000000 */
[----:B------:R-:W-:Y:S02]  /*0de0*/  SHF.R.S32.HI R15, RZ, 0x1f, R19 ;  /* 0x0000001fff0f7819 */ /* 0x000fe40000011413 */
[----:B------:R-:W-:Y:S02]  /*0df0*/  ISETP.GE.AND P1, PT, R12, RZ, PT ;  /* 0x000000ff0c00720c */ /* 0x000fe40003f26270 */
[C---:B------:R-:W-:Y:S02]  /*0e00*/  LOP3.LUT R14, R15.reuse, R14, RZ, 0x3c, !PT ;  /* 0x0000000e0f0e7212 */ /* 0x040fe400078e3cff */
[----:B------:R-:W-:-:S02]  /*0e10*/  LOP3.LUT R15, R15, R19, RZ, 0x3c, !PT ;  /* 0x000000130f0f7212 */ /* 0x000fc400078e3cff */
[----:B------:R-:W-:Y:S02]  /*0e20*/  SHF.R.U32.HI R18, RZ, 0x1e, R18 ;  /* 0x0000001eff127819 */ /* 0x000fe40000011612 */
[C---:B------:R-:W-:Y:S02]  /*0e30*/  LOP3.LUT R23, R19.reuse, R12, RZ, 0x3c, !PT ;  /* 0x0000000c13177212 */ /* 0x040fe400078e3cff */
[----:B------:R-:W0:Y:S01]  /*0e40*/  I2F.F64.S64 R14, R14 ;  /* 0x0000000e000e7312 */ /* 0x000e220000301c00 */
[----:B------:R-:W-:Y:S02]  /*0e50*/  LEA.HI R19, R19, R18, RZ, 0x1 ;  /* 0x0000001213137211 */ /* 0x000fe400078f08ff */
[----:B------:R-:W-:-:S03]  /*0e60*/  ISETP.GE.AND P0, PT, R23, RZ, PT ;  /* 0x000000ff1700720c */ /* 0x000fc60003f06270 */
[----:B------:R-:W-:-:S04]  /*0e70*/  IMAD.MOV R18, RZ, RZ, -R19 ;  /* 0x000000ffff127224 */ /* 0x000fc800078e0a13 */
[----:B------:R-:W-:Y:S01]  /*0e80*/  @!P1 IMAD.MOV.U32 R19, RZ, RZ, R18 ;  /* 0x000000ffff139224 */ /* 0x000fe200078e0012 */
[----:B0-----:R-:W-:-:S10]  /*0e90*/  DMUL R16, R14, UR4 ;  /* 0x000000040e107c28 */ /* 0x001fd40008000000 */
[----:B------:R-:W0:Y:S02]  /*0ea0*/  F2F.F32.F64 R16, R16 ;  /* 0x0000001000107310 */ /* 0x000e240000301000 */
[----:B0-----:R-:W-:-:S07]  /*0eb0*/  FSEL R14, -R16, R16, !P0 ;  /* 0x00000010100e7208 */ /* 0x001fce0004000100 */
.L_x_6:
[----:B------:R-:W-:Y:S05]  /*0ec0*/  BSYNC.RECONVERGENT B0 ;  /* 0x0000000000007941 */ /* 0x000fea0003800200 */
.L_x_5:
[----:B------:R-:W-:Y:S01]  /*0ed0*/  FMUL R15, R14, R14 ;  /* 0x0000000e0e0f7220 */ /* 0x000fe20000400000 */
[----:B------:R-:W-:Y:S01]  /*0ee0*/  LOP3.LUT R17, R19, 0x1, RZ, 0xc0, !PT ;  /* 0x0000000113117812 */ /* 0x000fe200078ec0ff */
[----:B------:R-:W-:Y:S01]  /*0ef0*/  BSSY.RECONVERGENT B0, `(.L_x_10) ;  /* 0x000006f000007945 */ /* 0x000fe20003800200 */
[----:B------:R-:W-:Y:S01]  /*0f00*/  ISETP.NE.AND P2, PT, R21, RZ, PT ;  /* 0x000000ff1500720c */ /* 0x000fe20003f45270 */
[----:B------:R-:W-:Y:S01]  /*0f10*/  FFMA R16, R15, R9, -0.0013887860113754868507 ;  /* 0xbab607ed0f107423 */ /* 0x000fe20000000009 */
[----:B------:R-:W-:Y:S01]  /*0f20*/  ISETP.NE.U32.AND P0, PT, R17, 0x1, PT ;  /* 0x000000011100780c */ /* 0x000fe20003f05070 */
[----:B------:R-:W-:-:S03]  /*0f30*/  VIADD R17, R19, 0x1 ;  /* 0x0000000113117836 */ /* 0x000fc60000000000 */
[----:B------:R-:W-:Y:S02]  /*0f40*/  FSEL R16, R16, -0.00019574658654164522886, P0 ;  /* 0xb94d415310107808 */ /* 0x000fe40000000000 */
[----:B------:R-:W-:Y:S02]  /*0f50*/  FSEL R18, R10, 0.041666727513074874878, !P0 ;  /* 0x3d2aaabb0a127808 */ /* 0x000fe40004000000 */
        /* <DEDUP_REMOVED lines=9> */
[----:B------:R-:W-:-:S04]  /*0ff0*/  @P1 FADD R17, RZ, -R17 ;  /* 0x80000011ff111221 */ /* 0x000fc80000000000 */
[----:B------:R-:W-:-:S04]  /*1000*/  FMUL R17, R22, R17 ;  /* 0x0000001116117220 */ /* 0x000fc80000400000 */
[----:B------:R-:W-:Y:S01]  /*1010*/  FFMA R22, R12, R12, R17 ;  /* 0x0000000c0c167223 */ /* 0x000fe20000000011 */
[----:B------:R-:W-:Y:S06]  /*1020*/  @!P2 BRA `(.L_x_11) ;  /* 0x00000004006ca947 */ /* 0x000fec0003800000 */
[----:B------:R-:W-:-:S13]  /*1030*/  FSETP.NEU.AND P0, PT, |R12|, +INF , PT ;  /* 0x7f8000000c00780b */ /* 0x000fda0003f0d200 */
[----:B------:R-:W-:Y:S01]  /*1040*/  @!P0 FMUL R14, RZ, R12 ;  /* 0x0000000cff0e8220 */ /* 0x000fe20000400000 */
[----:B------:R-:W-:Y:S01]  /*1050*/  @!P0 MOV R19, RZ ;  /* 0x000000ff00138202 */ /* 0x000fe20000000f00 */
[----:B------:R-:W-:Y:S06]  /*1060*/  @!P0 BRA `(.L_x_11) ;  /* 0x00000004005c8947 */ /* 0x000fec0003800000 */
[----:B------:R-:W0:Y:S01]  /*1070*/  LDC.64 R14, c[0x4][RZ] ;  /* 0x01000000ff0e7b82 */ /* 0x000e220000000a00 */
[----:B------:R-:W-:Y:S01]  /*1080*/  IMAD.SHL.U32 R16, R12, 0x100, RZ ;  /* 0x000001000c107824 */ /* 0x000fe200078e00ff */
[----:B------:R-:W-:Y:S01]  /*1090*/  UMOV UR4, URZ ;  /* 0x000000ff00047c82 */ /* 0x000fe20008000000 */
[----:B------:R-:W-:Y:S02]  /*10a0*/  IMAD.MOV.U32 R23, RZ, RZ, RZ ;  /* 0x000000ffff177224 */ /* 0x000fe400078e00ff */
[----:B------:R-:W-:Y:S01]  /*10b0*/  IMAD.MOV.U32 R25, RZ, RZ, RZ ;  /* 0x000000ffff197224 */ /* 0x000fe200078e00ff */
[----:B------:R-:W-:-:S07]  /*10c0*/  LOP3.LUT R27, R16, 0x80000000, RZ, 0xfc, !PT ;  /* 0x80000000101b7812 */ /* 0x000fce00078efcff */
.L_x_12:
        /* <DEDUP_REMOVED lines=36> */
[----:B------:R-:W-:Y:S01]  /*1310*/  @P4 IMAD.MOV.U32 R14, RZ, RZ, R2 ;  /* 0x000000ffff0e4224 */ /* 0x000fe200078e0002 */
[----:B------:R-:W-:Y:S01]  /*1320*/  @P4 MOV R18, R4 ;  /* 0x0000000400124202 */ /* 0x000fe20000000f00 */
[----:B------:R-:W-:Y:S01]  /*1330*/  @P0 IMAD.MOV.U32 R14, RZ, RZ, R4 ;  /* 0x000000ffff0e0224 */ /* 0x000fe200078e0004 */
[----:B------:R-:W-:Y:S01]  /*1340*/  ISETP.EQ.AND P4, PT, R17, RZ, PT ;  /* 0x000000ff1100720c */ /* 0x000fe20003f82270 */
[--C-:B------:R-:W-:Y:S02]  /*1350*/  @P0 IMAD.MOV.U32 R18, RZ, RZ, R5.reuse ;  /* 0x000000ffff120224 */ /* 0x100fe400078e0005 */
[----:B------:R-:W-:Y:S02]  /*1360*/  @P1 IMAD.MOV.U32 R14, RZ, RZ, R5 ;  /* 0x000000ffff0e1224 */ /* 0x000fe400078e0005 */
[----:B------:R-:W-:-:S02]  /*1370*/  @P1 IMAD.MOV.U32 R18, RZ, RZ, R6 ;  /* 0x000000ffff121224 */ /* 0x000fc400078e0006 */
[----:B------:R-:W-:Y:S02]  /*1380*/  @P2 IMAD.MOV.U32 R14, RZ, RZ, R6 ;  /* 0x000000ffff0e2224 */ /* 0x000fe400078e0006 */
[--C-:B------:R-:W-:Y:S01]  /*1390*/  @P2 IMAD.MOV.U32 R18, RZ, RZ, R7.reuse ;  /* 0x000000ffff122224 */ /* 0x100fe200078e0007 */
[----:B------:R-:W-:Y:S01]  /*13a0*/  @P3 MOV R18, R8 ;  /* 0x0000000800123202 */ /* 0x000fe20000000f00 */
[----:B------:R-:W-:Y:S02]  /*13b0*/  @P3 IMAD.MOV.U32 R14, RZ, RZ, R7 ;  /* 0x000000ffff0e3224 */ /* 0x000fe400078e0007 */
[----:B------:R-:W-:Y:S02]  /*13c0*/  @P4 IMAD.MOV.U32 R14, RZ, RZ, R8 ;  /* 0x000000ffff0e4224 */ /* 0x000fe400078e0008 */
        /* <DEDUP_REMOVED lines=9> */
[----:B------:R-:W-:Y:S01]  /*1460*/  @P4 MOV R15, R7 ;  /* 0x00000007000f4202 */ /* 0x000fe20000000f00 */
[----:B------:R-:W-:Y:S01]  /*1470*/  @P5 IMAD.MOV.U32 R15, RZ, RZ, R8 ;  /* 0x000000ffff0f5224 */ /* 0x000fe200078e0008 */
[----:B------:R-:W-:-:S05]  /*1480*/  SHF.L.W.U32.HI R18, R14, R17, R18 ;  /* 0x000000110e127219 */ /* 0x000fca0000010e12 */
[----:B------:R-:W-:-:S05]  /*1490*/  @P0 IMAD.MOV.U32 R15, RZ, RZ, R23 ;  /* 0x000000ffff0f0224 */ /* 0x000fca00078e0017 */
[----:B------:R-:W-:-:S07]  /*14a0*/  SHF.L.W.U32.HI R14, R15, R17, R14 ;  /* 0x000000110f0e7219 */ /* 0x000fce0000010e0e */
.L_x_14:
[----:B------:R-:W-:Y:S05]  /*14b0*/  BSYNC.RECONVERGENT B1 ;  /* 0x0000000000017941 */ /* 0x000fea0003800200 */
.L_x_13:
        /* <DEDUP_REMOVED lines=18> */
.L_x_11:
[----:B------:R-:W-:Y:S05]  /*15e0*/  BSYNC.RECONVERGENT B0 ;  /* 0x0000000000007941 */ /* 0x000fea0003800200 */
.L_x_10:
[----:B------:R-:W-:Y:S01]  /*15f0*/  FMUL R16, R14, R14 ;  /* 0x0000000e0e107220 */ /* 0x000fe20000400000 */
[----:B------:R-:W-:Y:S01]  /*1600*/  LOP3.LUT R17, R19, 0x1, RZ, 0xc0, !PT ;  /* 0x0000000113117812 */ /* 0x000fe200078ec0ff */
[----:B------:R-:W-:Y:S01]  /*1610*/  BSSY.RECONVERGENT B0, `(.L_x_15) ;  /* 0x000006a000007945 */ /* 0x000fe20003800200 */
[----:B------:R-:W-:Y:S01]  /*1620*/  ISETP.NE.AND P2, PT, R21, RZ, PT ;  /* 0x000000ff1500720c */ /* 0x000fe20003f45270 */
[----:B------:R-:W-:Y:S01]  /*1630*/  FFMA R15, R16, R9, -0.0013887860113754868507 ;  /* 0xbab607ed100f7423 */ /* 0x000fe20000000009 */
[----:B------:R-:W-:Y:S02]  /*1640*/  ISETP.NE.U32.AND P0, PT, R17, 0x1, PT ;  /* 0x000000011100780c */ /* 0x000fe40003f05070 */
[----:B------:R-:W-:Y:S02]  /*1650*/  LOP3.LUT P1, RZ, R19, 0x2, RZ, 0xc0, !PT ;  /* 0x0000000213ff7812 */ /* 0x000fe4000782c0ff */
[----:B------:R-:W-:Y:S02]  /*1660*/  FSEL R15, R15, -0.00019574658654164522886, !P0 ;  /* 0xb94d41530f0f7808 */ /* 0x000fe40004000000 */
[----:B------:R-:W-:-:S02]  /*1670*/  FSEL R17, R10, 0.041666727513074874878, P0 ;  /* 0x3d2aaabb0a117808 */ /* 0x000fc40000000000 */
[----:B------:R-:W-:Y:S02]  /*1680*/  FSEL R21, R14, 1, P0 ;  /* 0x3f8000000e157808 */ /* 0x000fe40000000000 */
[----:B------:R-:W-:Y:S01]  /*1690*/  FSEL R18, -R11, -0.4999999701976776123, P0 ;  /* 0xbeffffff0b127808 */ /* 0x000fe20000000100 */
[C---:B------:R-:W-:Y:S02]  /*16a0*/  FFMA R15, R16.reuse, R15, R17 ;  /* 0x0000000f100f7223 */ /* 0x040fe40000000011 */
[C---:B------:R-:W-:Y:S02]  /*16b0*/  FFMA R14, R16.reuse, R21, RZ ;  /* 0x00000015100e7223 */ /* 0x040fe400000000ff */
[----:B------:R-:W-:-:S04]  /*16c0*/  FFMA R15, R16, R15, R18 ;  /* 0x0000000f100f7223 */ /* 0x000fc80000000012 */
[----:B------:R-:W-:-:S04]  /*16d0*/  FFMA R21, R14, R15, R21 ;  /* 0x0000000f0e157223 */ /* 0x000fc80000000015 */
[----:B------:R-:W-:Y:S01]  /*16e0*/  @P1 FADD R21, RZ, -R21 ;  /* 0x80000015ff151221 */ /* 0x000fe20000000000 */
[----:B------:R-:W-:Y:S06]  /*16f0*/  @!P2 BRA `(.L_x_16) ;  /* 0x00000004006ca947 */ /* 0x000fec0003800000 */
[----:B------:R-:W-:-:S13]  /*1700*/  FSETP.NEU.AND P0, PT, |R12|, +INF , PT ;  /* 0x7f8000000c00780b */ /* 0x000fda0003f0d200 */
[----:B------:R-:W-:Y:S01]  /*1710*/  @!P0 FMUL R20, RZ, R12 ;  /* 0x0000000cff148220 */ /* 0x000fe20000400000 */
[----:B------:R-:W-:Y:S01]  /*1720*/  @!P0 IMAD.MOV.U32 R13, RZ, RZ, RZ ;  /* 0x000000ffff0d8224 */ /* 0x000fe200078e00ff */
[----:B------:R-:W-:Y:S06]  /*1730*/  @!P0 BRA `(.L_x_16) ;  /* 0x00000004005c8947 */ /* 0x000fec0003800000 */
[----:B------:R-:W0:Y:S01]  /*1740*/  LDC.64 R14, c[0x4][RZ] ;  /* 0x01000000ff0e7b82 */ /* 0x000e220000000a00 */
[----:B------:R-:W-:Y:S01]  /*1750*/  IMAD.SHL.U32 R16, R12, 0x100, RZ ;  /* 0x000001000c107824 */ /* 0x000fe200078e00ff */
[----:B------:R-:W-:Y:S01]  /*1760*/  MOV R13, RZ ;  /* 0x000000ff000d7202 */ /* 0x000fe20000000f00 */
[----:B------:R-:W-:Y:S01]  /*1770*/  IMAD.MOV.U32 R23, RZ, RZ, RZ ;  /* 0x000000ffff177224 */ /* 0x000fe200078e00ff */
[----:B------:R-:W-:Y:S02]  /*1780*/  UMOV UR4, URZ ;  /* 0x000000ff00047c82 */ /* 0x000fe40008000000 */
[----:B------:R-:W-:-:S07]  /*1790*/  LOP3.LUT R25, R16, 0x80000000, RZ, 0xfc, !PT ;  /* 0x8000000010197812 */ /* 0x000fce00078efcff */
.L_x_17:
[----:B0-----:R-:W-:-:S05]  /*17a0*/  IMAD.WIDE.U32 R18, R23, 0x4, R14 ;  /* 0x0000000417127825 */ /* 0x001fca00078e000e */
[----:B------:R-:W2:Y:S01]  /*17b0*/  LDG.E.CONSTANT R16, desc[UR6][R18.64] ;  /* 0x0000000612107981 */ /* 0x000ea2000c1e9900 */
[C---:B------:R-:W-:Y:S02]  /*17c0*/  IMAD.SHL.U32 R20, R23.reuse, 0x4, RZ ;  /* 0x0000000417147824 */ /* 0x040fe400078e00ff */
[----:B------:R-:W-:-:S03]  /*17d0*/  VIADD R23, R23, 0x1 ;  /* 0x0000000117177836 */ /* 0x000fc60000000000 */
[C---:B------:R-:W-:Y:S02]  /*17e0*/  ISETP.EQ.AND P0, PT, R20.reuse, RZ, PT ;  /* 0x000000ff1400720c */ /* 0x040fe40003f02270 */
[C---:B------:R-:W-:Y:S02]  /*17f0*/  ISETP.EQ.AND P5, PT, R20.reuse, 0x4, PT ;  /* 0x000000041400780c */ /* 0x040fe40003fa2270 */
        /* <DEDUP_REMOVED lines=10> */
[----:B------:R-:W-:Y:S01]  /*18a0*/  @P2 MOV R7, R16 ;  /* 0x0000001000072202 */ /* 0x000fe20000000f00 */
[--C-:B------:R-:W-:Y:S02]  /*18b0*/  @P4 IMAD.MOV.U32 R5, RZ, RZ, R16.reuse ;  /* 0x000000ffff054224 */ /* 0x100fe400078e0010 */
[--C-:B------:R-:W-:Y:S02]  /*18c0*/  @P3 IMAD.MOV.U32 R6, RZ, RZ, R16.reuse ;  /* 0x000000ffff063224 */ /* 0x100fe400078e0010 */
[----:B------:R-:W-:-:S06]  /*18d0*/  @P1 IMAD.MOV.U32 R8, RZ, RZ, R16 ;  /* 0x000000ffff081224 */ /* 0x000fcc00078e0010 */
[----:B------:R-:W-:Y:S05]  /*18e0*/  @P6 BRA `(.L_x_17) ;  /* 0xfffffffc00ac6947 */ /* 0x000fea000383ffff */
        /* <DEDUP_REMOVED lines=18> */
[----:B------:R-:W-:Y:S01]  /*1a10*/  @P2 IMAD.MOV.U32 R14, RZ, RZ, R4 ;  /* 0x000000ffff0e2224 */ /* 0x000fe200078e0004 */
[----:B------:R-:W-:Y:S01]  /*1a20*/  @P2 MOV R18, R5 ;  /* 0x0000000500122202 */ /* 0x000fe20000000f00 */
[----:B------:R-:W-:Y:S02]  /*1a30*/  @P1 IMAD.MOV.U32 R14, RZ, RZ, R5 ;  /* 0x000000ffff0e1224 */ /* 0x000fe400078e0005 */
[----:B------:R-:W-:-:S02]  /*1a40*/  @P1 IMAD.MOV.U32 R18, RZ, RZ, R6 ;  /* 0x000000ffff121224 */ /* 0x000fc400078e0006 */
[----:B------:R-:W-:Y:S02]  /*1a50*/  @P0 IMAD.MOV.U32 R14, RZ, RZ, R6 ;  /* 0x000000ffff0e0224 */ /* 0x000fe400078e0006 */
[--C-:B------:R-:W-:Y:S02]  /*1a60*/  @P0 IMAD.MOV.U32 R18, RZ, RZ, R7.reuse ;  /* 0x000000ffff120224 */ /* 0x100fe400078e0007 */
[----:B------:R-:W-:Y:S02]  /*1a70*/  @P3 IMAD.MOV.U32 R14, RZ, RZ, R7 ;  /* 0x000000ffff0e3224 */ /* 0x000fe400078e0007 */
[--C-:B------:R-:W-:Y:S01]  /*1a80*/  @P3 IMAD.MOV.U32 R18, RZ, RZ, R8.reuse ;  /* 0x000000ffff123224 */ /* 0x100fe200078e0008 */
[----:B------:R-:W-:Y:S01]  /*1a90*/  @P4 MOV R18, R13 ;  /* 0x0000000d00124202 */ /* 0x000fe20000000f00 */
[----:B------:R-:W-:Y:S02]  /*1aa0*/  @P4 IMAD.MOV.U32 R14, RZ, RZ, R8 ;  /* 0x000000ffff0e4224 */ /* 0x000fe400078e0008 */
[----:B------:R-:W-:Y:S01]  /*1ab0*/  @P5 IMAD.MOV.U32 R14, RZ, RZ, R13 ;  /* 0x000000ffff0e5224 */ /* 0x000fe200078e000d */
[----:B------:R-:W-:Y:S06]  /*1ac0*/  @!P6 BRA `(.L_x_19) ;  /* 0x00000000002ce947 */ /* 0x000fec0003800000 */
[----:B------:R-:W-:Y:S02]  /*1ad0*/  @P2 IMAD.MOV.U32 R15, RZ, RZ, R2 ;  /* 0x000000ffff0f2224 */ /* 0x000fe400078e0002 */
[----:B------:R-:W-:Y:S02]  /*1ae0*/  @P1 IMAD.MOV.U32 R15, RZ, RZ, R4 ;  /* 0x000000ffff0f1224 */ /* 0x000fe400078e0004 */
[----:B------:R-:W-:Y:S01]  /*1af0*/  @P0 IMAD.MOV.U32 R15, RZ, RZ, R5 ;  /* 0x000000ffff0f0224 */ /* 0x000fe200078e0005 */
[----:B------:R-:W-:Y:S01]  /*1b00*/  ISETP.EQ.AND P0, PT, R17, 0x8, PT ;  /* 0x000000081100780c */ /* 0x000fe20003f02270 */
[----:B------:R-:W-:Y:S01]  /*1b10*/  @P3 IMAD.MOV.U32 R15, RZ, RZ, R6 ;  /* 0x000000ffff0f3224 */ /* 0x000fe200078e0006 */
[----:B------:R-:W-:Y:S01]  /*1b20*/  LOP3.LUT R17, R16, 0x1f, RZ, 0xc0, !PT ;  /* 0x0000001f10117812 */ /* 0x000fe200078ec0ff */
[----:B------:R-:W-:Y:S02]  /*1b30*/  @P4 IMAD.MOV.U32 R15, RZ, RZ, R7 ;  /* 0x000000ffff0f4224 */ /* 0x000fe400078e0007 */
[----:B------:R-:W-:Y:S01]  /*1b40*/  @P5 IMAD.MOV.U32 R15, RZ, RZ, R8 ;  /* 0x000000ffff0f5224 */ /* 0x000fe200078e0008 */
[----:B------:R-:W-:-:S07]  /*1b50*/  SHF.L.W.U32.HI R18, R14, R17, R18 ;  /* 0x000000110e127219 */ /* 0x000fce0000010e12 */
[----:B------:R-:W-:-:S04]  /*1b60*/  @P0 MOV R15, R13 ;  /* 0x0000000d000f0202 */ /* 0x000fc80000000f00 */
[----:B------:R-:W-:-:S07]  /*1b70*/  SHF.L.W.U32.HI R14, R15, R17, R14 ;  /* 0x000000110f0e7219 */ /* 0x000fce0000010e0e */
.L_x_19:
[----:B------:R-:W-:Y:S05]  /*1b80*/  BSYNC.RECONVERGENT B1 ;  /* 0x0000000000017941 */ /* 0x000fea0003800200 */
.L_x_18:
        /* <DEDUP_REMOVED lines=18> */
.L_x_16:
[----:B------:R-:W-:Y:S05]  /*1cb0*/  BSYNC.RECONVERGENT B0 ;  /* 0x0000000000007941 */ /* 0x000fea0003800200 */
.L_x_15:
[----:B------:R-:W0:Y:S02]  /*1cc0*/  LDC.64 R14, c[0x0][0x388] ;  /* 0x0000e200ff0e7b82 */ /* 0x000e240000000a00 */
[----:B0-----:R-:W-:-:S05]  /*1cd0*/  IMAD.WIDE R14, R0, 0x4, R14 ;  /* 0x00000004000e7825 */ /* 0x001fca00078e020e */
[----:B------:R-:W2:Y:S01]  /*1ce0*/  LDG.E R12, desc[UR6][R14.64] ;  /* 0x000000060e0c7981 */ /* 0x000ea2000c1e1900 */
[----:B------:R-:W-:Y:S01]  /*1cf0*/  FMUL R16, R20, R20 ;  /* 0x0000001414107220 */ /* 0x000fe20000400000 */
[----:B------:R-:W-:Y:S01]  /*1d00*/  LOP3.LUT R17, R13, 0x1, RZ, 0xc0, !PT ;  /* 0x000000010d117812 */ /* 0x000fe200078ec0ff */
[----:B------:R-:W-:Y:S02]  /*1d10*/  BSSY.RECONVERGENT B0, `(.L_x_20) ;  /* 0x0000075000007945 */ /* 0x000fe40003800200 */
[----:B------:R-:W-:Y:S01]  /*1d20*/  FFMA R18, R16, R9, -0.0013887860113754868507 ;  /* 0xbab607ed10127423 */ /* 0x000fe20000000009 */
[----:B------:R-:W-:-:S04]  /*1d30*/  ISETP.NE.U32.AND P0, PT, R17, 0x1, PT ;  /* 0x000000011100780c */ /* 0x000fc80003f05070 */
[----:B------:R-:W-:Y:S02]  /*1d40*/  FSEL R17, R18, -0.00019574658654164522886, !P0 ;  /* 0xb94d415312117808 */ /* 0x000fe40004000000 */
[----:B------:R-:W-:Y:S02]  /*1d50*/  FSEL R19, R10, 0.041666727513074874878, P0 ;  /* 0x3d2aaabb0a137808 */ /* 0x000fe40000000000 */
[----:B------:R-:W-:Y:S02]  /*1d60*/  FSEL R18, -R11, -0.4999999701976776123, P0 ;  /* 0xbeffffff0b127808 */ /* 0x000fe40000000100 */
[----:B------:R-:W-:Y:S01]  /*1d70*/  FSEL R20, R20, 1, P0 ;  /* 0x3f80000014147808 */ /* 0x000fe20000000000 */
[----:B------:R-:W-:Y:S01]  /*1d80*/  FFMA R17, R16, R17, R19 ;  /* 0x0000001110117223 */ /* 0x000fe20000000013 */
[----:B------:R-:W-:-:S03]  /*1d90*/  LOP3.LUT P0, RZ, R13, 0x2, RZ, 0xc0, !PT ;  /* 0x000000020dff7812 */ /* 0x000fc6000780c0ff */
[C---:B------:R-:W-:Y:S01]  /*1da0*/  FFMA R17, R16.reuse, R17, R18 ;  /* 0x0000001110117223 */ /* 0x040fe20000000012 */
[----:B------:R-:W-:-:S04]  /*1db0*/  FFMA R13, R16, R20, RZ ;  /* 0x00000014100d7223 */ /* 0x000fc800000000ff */
[----:B------:R-:W-:-:S05]  /*1dc0*/  FFMA R13, R13, R17, R20 ;  /* 0x000000110d0d7223 */ /* 0x000fca0000000014 */
[----:B------:R-:W-:-:S04]  /*1dd0*/  @P0 FADD R13, RZ, -R13 ;  /* 0x8000000dff0d0221 */ /* 0x000fc80000000000 */
[----:B------:R-:W-:-:S04]  /*1de0*/  FFMA R19, R21, R13, R22 ;  /* 0x0000000d15137223 */ /* 0x000fc80000000016 */
[----:B------:R-:W-:Y:S01]  /*1df0*/  FADD R19, R19, -1 ;  /* 0xbf80000013137421 */ /* 0x000fe20000000000 */
[C---:B--2---:R-:W-:Y:S01]  /*1e00*/  FMUL R23, R12.reuse, 0.63661974668502807617 ;  /* 0x3f22f9830c177820 */ /* 0x044fe20000400000 */
[----:B------:R-:W-:-:S04]  /*1e10*/  FSETP.GE.AND P1, PT, |R12|, 105615, PT ;  /* 0x47ce47800c00780b */ /* 0x000fc80003f26200 */
[----:B------:R-:W-:Y:S01]  /*1e20*/  P2R R20, PR, RZ, 0x2 ;  /* 0x00000002ff147803 */ /* 0x000fe20000000000 */
[----:B------:R-:W0:Y:S02]  /*1e30*/  F2I.NTZ R23, R23 ;  /* 0x0000001700177305 */ /* 0x000e240000203100 */
[----:B0-----:R-:W-:Y:S01]  /*1e40*/  I2FP.F32.S32 R15, R23 ;  /* 0x00000017000f7245 */ /* 0x001fe20000201400 */
[----:B------:R-:W-:-:S04]  /*1e50*/  IMAD.MOV.U32 R18, RZ, RZ, R23 ;  /* 0x000000ffff127224 */ /* 0x000fc800078e0017 */
[----:B------:R-:W-:-:S04]  /*1e60*/  FFMA R14, R15, -1.5707962512969970703, R12 ;  /* 0xbfc90fda0f0e7823 */ /* 0x000fc8000000000c */
[----:B------:R-:W-:-:S04]  /*1e70*/  FFMA R14, R15, -7.5497894158615963534e-08, R14 ;  /* 0xb3a221680f0e7823 */ /* 0x000fc8000000000e */
[----:B------:R-:W-:-:S04]  /*1e80*/  FFMA R13, R15, -5.3903029534742383927e-15, R14 ;  /* 0xa7c234c50f0d7823 */ /* 0x000fc8000000000e */
[----:B------:R-:W-:Y:S01]  /*1e90*/  IMAD.MOV.U32 R14, RZ, RZ, R13 ;  /* 0x000000ffff0e7224 */ /* 0x000fe200078e000d */
        /* <DEDUP_REMOVED lines=11> */
.L_x_22:
        /* <DEDUP_REMOVED lines=58> */
[----:B------:R-:W-:Y:S02]  /*22f0*/  @P4 IMAD.MOV.U32 R16, RZ, RZ, R7 ;  /* 0x000000ffff104224 */ /* 0x000fe400078e0007 */
[----:B------:R-:W-:-:S04]  /*2300*/  @P5 IMAD.MOV.U32 R16, RZ, RZ, R8 ;  /* 0x000000ffff105224 */ /* 0x000fc800078e0008 */
[----:B------:R-:W-:-:S04]  /*2310*/  @P0 MOV R16, R21 ;  /* 0x0000001500100202 */ /* 0x000fc80000000f00 */
[----:B------:R-:W-:-:S07]  /*2320*/  SHF.L.W.U32.HI R15, R16, R14, R15 ;  /* 0x0000000e100f7219 */ /* 0x000fce0000010e0f */
.L_x_24:
[----:B------:R-:W-:Y:S05]  /*2330*/  BSYNC.RECONVERGENT B1 ;  /* 0x0000000000017941 */ /* 0x000fea0003800200 */
.L_x_23:
        /* <DEDUP_REMOVED lines=18> */
.L_x_21:
[----:B------:R-:W-:Y:S05]  /*2460*/  BSYNC.RECONVERGENT B0 ;  /* 0x0000000000007941 */ /* 0x000fea0003800200 */
.L_x_20:
[----:B------:R-:W-:Y:S01]  /*2470*/  FMUL R15, R14, R14 ;  /* 0x0000000e0e0f7220 */ /* 0x000fe20000400000 */
[----:B------:R-:W-:Y:S01]  /*2480*/  LOP3.LUT R17, R23, 0x1, RZ, 0xc0, !PT ;  /* 0x0000000117117812 */ /* 0x000fe200078ec0ff */
[----:B------:R-:W-:Y:S01]  /*2490*/  BSSY.RECONVERGENT B0, `(.L_x_25) ;  /* 0x000006d000007945 */ /* 0x000fe20003800200 */
[----:B------:R-:W-:Y:S01]  /*24a0*/  ISETP.NE.AND P2, PT, R20, RZ, PT ;  /* 0x000000ff1400720c */ /* 0x000fe20003f45270 */
[----:B------:R-:W-:Y:S01]  /*24b0*/  FFMA R16, R15, R9, -0.0013887860113754868507 ;  /* 0xbab607ed0f107423 */ /* 0x000fe20000000009 */
[----:B------:R-:W-:Y:S01]  /*24c0*/  ISETP.NE.U32.AND P0, PT, R17, 0x1, PT ;  /* 0x000000011100780c */ /* 0x000fe20003f05070 */
[----:B------:R-:W-:Y:S02]  /*24d0*/  VIADD R17, R23, 0x1 ;  /* 0x0000000117117836 */ /* 0x000fe40000000000 */
[----:B------:R-:W-:Y:S01]  /*24e0*/  IMAD.MOV.U32 R23, RZ, RZ, R18 ;  /* 0x000000ffff177224 */ /* 0x000fe200078e0012 */
[----:B------:R-:W-:Y:S02]  /*24f0*/  FSEL R16, R16, -0.00019574658654164522886, P0 ;  /* 0xb94d415310107808 */ /* 0x000fe40000000000 */
[----:B------:R-:W-:-:S02]  /*2500*/  FSEL R22, R10, 0.041666727513074874878, !P0 ;  /* 0x3d2aaabb0a167808 */ /* 0x000fc40004000000 */
[----:B------:R-:W-:Y:S02]  /*2510*/  LOP3.LUT P1, RZ, R17, 0x2, RZ, 0xc0, !PT ;  /* 0x0000000211ff7812 */ /* 0x000fe4000782c0ff */
[----:B------:R-:W-:Y:S01]  /*2520*/  FSEL R14, R14, 1, !P0 ;  /* 0x3f8000000e0e7808 */ /* 0x000fe20004000000 */
[----:B------:R-:W-:Y:S01]  /*2530*/  FFMA R16, R15, R16, R22 ;  /* 0x000000100f107223 */ /* 0x000fe20000000016 */
[----:B------:R-:W-:-:S03]  /*2540*/  FSEL R17, -R11, -0.4999999701976776123, !P0 ;  /* 0xbeffffff0b117808 */ /* 0x000fc60004000100 */
[C---:B------:R-:W-:Y:S02]  /*2550*/  FFMA R21, R15.reuse, R14, RZ ;  /* 0x0000000e0f157223 */ /* 0x040fe400000000ff */
[----:B------:R-:W-:-:S04]  /*2560*/  FFMA R16, R15, R16, R17 ;  /* 0x000000100f107223 */ /* 0x000fc80000000011 */
        /* <DEDUP_REMOVED lines=14> */
.L_x_27:
        /* <DEDUP_REMOVED lines=62> */
.L_x_29:
[----:B------:R-:W-:Y:S05]  /*2a30*/  BSYNC.RECONVERGENT B1 ;  /* 0x0000000000017941 */ /* 0x000fea0003800200 */
.L_x_28:
        /* <DEDUP_REMOVED lines=18> */
.L_x_26:
[----:B------:R-:W-:Y:S05]  /*2b60*/  BSYNC.RECONVERGENT B0 ;  /* 0x0000000000007941 */ /* 0x000fea0003800200 */
.L_x_25:
        /* <DEDUP_REMOVED lines=16> */
[----:B------:R-:W-:-:S04]  /*2c70*/  FFMA R14, R17, R16, R14 ;  /* 0x00000010110e7223 */ /* 0x000fc8000000000e */
[----:B------:R-:W-:-:S04]  /*2c80*/  @P1 FADD R14, RZ, -R14 ;  /* 0x8000000eff0e1221 */ /* 0x000fc80000000000 */
[----:B------:R-:W-:Y:S01]  /*2c90*/  FMUL R21, R21, R14 ;  /* 0x0000000e15157220 */ /* 0x000fe20000400000 */
[----:B------:R-:W-:-:S03]  /*2ca0*/  IMAD.MOV.U32 R14, RZ, RZ, R13 ;  /* 0x000000ffff0e7224 */ /* 0x000fc600078e000d */
        /* <DEDUP_REMOVED lines=12> */
.L_x_32:
        /* <DEDUP_REMOVED lines=62> */
.L_x_34:
[----:B------:R-:W-:Y:S05]  /*3150*/  BSYNC.RECONVERGENT B1 ;  /* 0x0000000000017941 */ /* 0x000fea0003800200 */
.L_x_33:
        /* <DEDUP_REMOVED lines=18> */
.L_x_31:
[----:B------:R-:W-:Y:S05]  /*3280*/  BSYNC.RECONVERGENT B0 ;  /* 0x0000000000007941 */ /* 0x000fea0003800200 */
.L_x_30:
        /* <DEDUP_REMOVED lines=27> */
.L_x_37:
        /* <DEDUP_REMOVED lines=62> */
.L_x_39:
[----:B------:R-:W-:Y:S05]  /*3820*/  BSYNC.RECONVERGENT B1 ;  /* 0x0000000000017941 */ /* 0x000fea0003800200 */
.L_x_38:
        /* <DEDUP_REMOVED lines=18> */
.L_x_36:
[----:B------:R-:W-:Y:S05]  /*3950*/  BSYNC.RECONVERGENT B0 ;  /* 0x0000000000007941 */ /* 0x000fea0003800200 */
.L_x_35:
[----:B------:R-:W-:Y:S01]  /*3960*/  FMUL R12, R13, R13 ;  /* 0x0000000d0d0c7220 */ /* 0x000fe20000400000 */
[C---:B------:R-:W-:Y:S01]  /*3970*/  LOP3.LUT R14, R18.reuse, 0x1, RZ, 0xc0, !PT ;  /* 0x00000001120e7812 */ /* 0x040fe200078ec0ff */
[----:B------:R-:W-:Y:S01]  /*3980*/  BSSY.RECONVERGENT B0, `(.L_x_40) ;  /* 0x000001b000007945 */ /* 0x000fe20003800200 */
[----:B------:R-:W-:Y:S01]  /*3990*/  LOP3.LUT P1, RZ, R18, 0x2, RZ, 0xc0, !PT ;  /* 0x0000000212ff7812 */ /* 0x000fe2000782c0ff */
[----:B------:R-:W-:Y:S01]  /*39a0*/  FFMA R9, R12, R9, -0.0013887860113754868507 ;  /* 0xbab607ed0c097423 */ /* 0x000fe20000000009 */
[----:B------:R-:W-:-:S04]  /*39b0*/  ISETP.NE.U32.AND P0, PT, R14, 0x1, PT ;  /* 0x000000010e00780c */ /* 0x000fc80003f05070 */
[----:B------:R-:W-:Y:S02]  /*39c0*/  FSEL R15, R10, 0.041666727513074874878, P0 ;  /* 0x3d2aaabb0a0f7808 */ /* 0x000fe40000000000 */
[----:B------:R-:W-:Y:S02]  /*39d0*/  FSEL R9, R9, -0.00019574658654164522886, !P0 ;  /* 0xb94d415309097808 */ /* 0x000fe40004000000 */
[----:B------:R-:W-:Y:S02]  /*39e0*/  FSEL R13, R13, 1, P0 ;  /* 0x3f8000000d0d7808 */ /* 0x000fe40000000000 */
[----:B------:R-:W-:Y:S01]  /*39f0*/  FSEL R14, -R11, -0.4999999701976776123, P0 ;  /* 0xbeffffff0b0e7808 */ /* 0x000fe20000000100 */
[C---:B------:R-:W-:Y:S02]  /*3a00*/  FFMA R9, R12.reuse, R9, R15 ;  /* 0x000000090c097223 */ /* 0x040fe4000000000f */
[C---:B------:R-:W-:Y:S02]  /*3a10*/  FFMA R10, R12.reuse, R13, RZ ;  /* 0x0000000d0c0a7223 */ /* 0x040fe400000000ff */
[----:B------:R-:W-:-:S04]  /*3a20*/  FFMA R9, R12, R9, R14 ;  /* 0x000000090c097223 */ /* 0x000fc8000000000e */
[----:B------:R-:W-:-:S04]  /*3a30*/  FFMA R9, R10, R9, R13 ;  /* 0x000000090a097223 */ /* 0x000fc8000000000d */
[----:B------:R-:W-:-:S04]  /*3a40*/  @P1 FADD R9, RZ, -R9 ;  /* 0x80000009ff091221 */ /* 0x000fc80000000000 */
[----:B------:R-:W-:-:S04]  /*3a50*/  FFMA R21, R20, R9, R21 ;  /* 0x0000000914157223 */ /* 0x000fc80000000015 */
[----:B------:R-:W-:-:S04]  /*3a60*/  FADD R9, R21, -1 ;  /* 0xbf80000015097421 */ /* 0x000fc80000000000 */
[----:B------:R-:W-:Y:S01]  /*3a70*/  VIADD R10, R9, 0xf3000000 ;  /* 0xf3000000090a7836 */ /* 0x000fe20000000000 */
[----:B------:R0:W1:Y:S04]  /*3a80*/  MUFU.RSQ R12, R9 ;  /* 0x00000009000c7308 */ /* 0x0000680000001400 */
[----:B------:R-:W-:-:S13]  /*3a90*/  ISETP.GT.U32.AND P0, PT, R10, 0x727fffff, PT ;  /* 0x727fffff0a00780c */ /* 0x000fda0003f04070 */
[----:B01----:R-:W-:Y:S05]  /*3aa0*/  @!P0 BRA `(.L_x_41) ;  /* 0x0000000000108947 */ /* 0x003fea0003800000 */
[----:B------:R-:W-:-:S07]  /*3ab0*/  MOV R16, 0x3ad0 ;  /* 0x00003ad000107802 */ /* 0x000fce0000000f00 */
[----:B------:R-:W-:Y:S05]  /*3ac0*/  CALL.REL.NOINC `($__internal_0_$__cuda_sm20_sqrt_rn_f32_slowpath) ;  /* 0x00000000007c7944 */ /* 0x000fea0003c00000 */
[----:B------:R-:W-:Y:S01]  /*3ad0*/  IMAD.MOV.U32 R10, RZ, RZ, R11 ;  /* 0x000000ffff0a7224 */ /* 0x000fe200078e000b */
[----:B------:R-:W-:Y:S06]  /*3ae0*/  BRA `(.L_x_42) ;  /* 0x0000000000107947 */ /* 0x000fec0003800000 */
.L_x_41:
[----:B------:R-:W-:Y:S01]  /*3af0*/  FMUL.FTZ R10, R9, R12 ;  /* 0x0000000c090a7220 */ /* 0x000fe20000410000 */
[----:B------:R-:W-:-:S03]  /*3b00*/  FMUL.FTZ R11, R12, 0.5 ;  /* 0x3f0000000c0b7820 */ /* 0x000fc60000410000 */
[----:B------:R-:W-:-:S04]  /*3b10*/  FFMA R9, -R10, R10, R9 ;  /* 0x0000000a0a097223 */ /* 0x000fc80000000109 */
[----:B------:R-:W-:-:S07]  /*3b20*/  FFMA R10, R9, R11, R10 ;  /* 0x0000000b090a7223 */ /* 0x000fce000000000a */
.L_x_42:
[----:B------:R-:W-:Y:S05]  /*3b30*/  BSYNC.RECONVERGENT B0 ;  /* 0x0000000000007941 */ /* 0x000fea0003800200 */
.L_x_40:
[----:B------:R-:W-:Y:S01]  /*3b40*/  VIADD R9, R19, 0xf3000000 ;  /* 0xf300000013097836 */ /* 0x000fe20000000000 */
[----:B------:R0:W1:Y:S01]  /*3b50*/  MUFU.RSQ R14, R19 ;  /* 0x00000013000e7308 */ /* 0x0000620000001400 */
[----:B------:R-:W-:Y:S03]  /*3b60*/  BSSY.RECONVERGENT B0, `(.L_x_43) ;  /* 0x000000c000007945 */ /* 0x000fe60003800200 */
[----:B------:R-:W-:-:S13]  /*3b70*/  ISETP.GT.U32.AND P0, PT, R9, 0x727fffff, PT ;  /* 0x727fffff0900780c */ /* 0x000fda0003f04070 */
[----:B01----:R-:W-:Y:S05]  /*3b80*/  @!P0 BRA `(.L_x_44) ;  /* 0x0000000000148947 */ /* 0x003fea0003800000 */
[----:B------:R-:W-:Y:S01]  /*3b90*/  IMAD.MOV.U32 R9, RZ, RZ, R19 ;  /* 0x000000ffff097224 */ /* 0x000fe200078e0013 */
[----:B------:R-:W-:-:S07]  /*3ba0*/  MOV R16, 0x3bc0 ;  /* 0x00003bc000107802 */ /* 0x000fce0000000f00 */
[----:B------:R-:W-:Y:S05]  /*3bb0*/  CALL.REL.NOINC `($__internal_0_$__cuda_sm20_sqrt_rn_f32_slowpath) ;  /* 0x0000000000407944 */ /* 0x000fea0003c00000 */
[----:B------:R-:W-:Y:S01]  /*3bc0*/  MOV R9, R11 ;  /* 0x0000000b00097202 */ /* 0x000fe20000000f00 */
[----:B------:R-:W-:Y:S06]  /*3bd0*/  BRA `(.L_x_45) ;  /* 0x0000000000107947 */ /* 0x000fec0003800000 */
.L_x_44:
[----:B------:R-:W-:Y:S01]  /*3be0*/  FMUL.FTZ R12, R19, R14 ;  /* 0x0000000e130c7220 */ /* 0x000fe20000410000 */
[----:B------:R-:W-:-:S03]  /*3bf0*/  FMUL.FTZ R11, R14, 0.5 ;  /* 0x3f0000000e0b7820 */ /* 0x000fc60000410000 */
[----:B------:R-:W-:-:S04]  /*3c00*/  FFMA R9, -R12, R12, R19 ;  /* 0x0000000c0c097223 */ /* 0x000fc80000000113 */
[----:B------:R-:W-:-:S07]  /*3c10*/  FFMA R9, R9, R11, R12 ;  /* 0x0000000b09097223 */ /* 0x000fce000000000c */
.L_x_45:
[----:B------:R-:W-:Y:S05]  /*3c20*/  BSYNC.RECONVERGENT B0 ;  /* 0x0000000000007941 */ /* 0x000fea0003800200 */
.L_x_43:
[----:B------:R-:W0:Y:S01]  /*3c30*/  LDC.64 R12, c[0x0][0x390] ;  /* 0x0000e400ff0c7b82 */ /* 0x000e220000000a00 */
[----:B------:R-:W1:Y:S01]  /*3c40*/  LDCU UR4, c[0x0][0x398] ;  /* 0x00007300ff0477ac */ /* 0x000e620008000800 */
[----:B------:R-:W-:Y:S01]  /*3c50*/  FADD R9, R9, R10 ;  /* 0x0000000a09097221 */ /* 0x000fe20000000000 */
[----:B0-----:R-:W-:-:S04]  /*3c60*/  IMAD.WIDE R10, R0, 0x4, R12 ;  /* 0x00000004000a7825 */ /* 0x001fc800078e020c */
[----:B------:R-:W-:Y:S01]  /*3c70*/  IMAD.IADD R0, R3, 0x1, R0 ;  /* 0x0000000103007824 */ /* 0x000fe200078e0200 */
[----:B------:R0:W-:Y:S04]  /*3c80*/  STG.E desc[UR6][R10.64], R9 ;  /* 0x000000090a007986 */ /* 0x0001e8000c101906 */
[----:B-1----:R-:W-:-:S13]  /*3c90*/  ISETP.GE.AND P0, PT, R0, UR4, PT ;  /* 0x0000000400007c0c */ /* 0x002fda000bf06270 */
[----:B0-----:R-:W-:Y:S05]  /*3ca0*/  @!P0 BRA `(.L_x_46) ;  /* 0xffffffc400008947 */ /* 0x001fea000383ffff */
[----:B------:R-:W-:Y:S05]  /*3cb0*/  EXIT ;  /* 0x000000000000794d */ /* 0x000fea0003800000 */
        .weak           $__internal_0_$__cuda_sm20_sqrt_rn_f32_slowpath
        .type           $__internal_0_$__cuda_sm20_sqrt_rn_f32_slowpath,@function
        .size           $__internal_0_$__cuda_sm20_sqrt_rn_f32_slowpath,(.L_x_49 - $__internal_0_$__cuda_sm20_sqrt_rn_f32_slowpath)
$__internal_0_$__cuda_sm20_sqrt_rn_f32_slowpath:
[----:B------:R-:W-:-:S13]  /*3cc0*/  LOP3.LUT P0, RZ, R9, 0x7fffffff, RZ, 0xc0, !PT ;  /* 0x7fffffff09ff7812 */ /* 0x000fda000780c0ff */
[----:B------:R-:W-:Y:S01]  /*3cd0*/  @!P0 IMAD.MOV.U32 R11, RZ, RZ, R9 ;  /* 0x000000ffff0b8224 */ /* 0x000fe200078e0009 */
[----:B------:R-:W-:Y:S06]  /*3ce0*/  @!P0 BRA `(.L_x_47) ;  /* 0x0000000000408947 */ /* 0x000fec0003800000 */
[----:B------:R-:W-:-:S13]  /*3cf0*/  FSETP.GEU.FTZ.AND P0, PT, R9, RZ, PT ;  /* 0x000000ff0900720b */ /* 0x000fda0003f1e000 */
[----:B------:R-:W-:Y:S01]  /*3d00*/  @!P0 IMAD.MOV.U32 R11, RZ, RZ, 0x7fffffff ;  /* 0x7fffffffff0b8424 */ /* 0x000fe200078e00ff */
[----:B------:R-:W-:Y:S06]  /*3d10*/  @!P0 BRA `(.L_x_47) ;  /* 0x0000000000348947 */ /* 0x000fec0003800000 */
[----:B------:R-:W-:-:S13]  /*3d20*/  FSETP.GTU.FTZ.AND P0, PT, |R9|, +INF , PT ;  /* 0x7f8000000900780b */ /* 0x000fda0003f1c200 */
[----:B------:R-:W-:Y:S01]  /*3d30*/  @P0 FADD.FTZ R11, R9, 1 ;  /* 0x3f800000090b0421 */ /* 0x000fe20000010000 */
[----:B------:R-:W-:Y:S06]  /*3d40*/  @P0 BRA `(.L_x_47) ;  /* 0x0000000000280947 */ /* 0x000fec0003800000 */
[----:B------:R-:W-:-:S13]  /*3d50*/  FSETP.NEU.FTZ.AND P0, PT, |R9|, +INF , PT ;  /* 0x7f8000000900780b */ /* 0x000fda0003f1d200 */
[----:B------:R-:W-:-:S04]  /*3d60*/  @P0 FFMA R12, R9, 1.84467440737095516160e+19, RZ ;  /* 0x5f800000090c0823 */ /* 0x000fc800000000ff */
[----:B------:R-:W0:Y:S02]  /*3d70*/  @P0 MUFU.RSQ R11, R12 ;  /* 0x0000000c000b0308 */ /* 0x000e240000001400 */
[----:B0-----:R-:W-:Y:S01]  /*3d80*/  @P0 FMUL.FTZ R13, R12, R11 ;  /* 0x0000000b0c0d0220 */ /* 0x001fe20000410000 */
[----:B------:R-:W-:Y:S01]  /*3d90*/  @P0 FMUL.FTZ R15, R11, 0.5 ;  /* 0x3f0000000b0f0820 */ /* 0x000fe20000410000 */
[----:B------:R-:W-:Y:S02]  /*3da0*/  @!P0 IMAD.MOV.U32 R11, RZ, RZ, R9 ;  /* 0x000000ffff0b8224 */ /* 0x000fe400078e0009 */
[----:B------:R-:W-:-:S04]  /*3db0*/  @P0 FADD.FTZ R14, -R13, -RZ ;  /* 0x800000ff0d0e0221 */ /* 0x000fc80000010100 */
[----:B------:R-:W-:-:S04]  /*3dc0*/  @P0 FFMA R14, R13, R14, R12 ;  /* 0x0000000e0d0e0223 */ /* 0x000fc8000000000c */
[----:B------:R-:W-:-:S04]  /*3dd0*/  @P0 FFMA R14, R14, R15, R13 ;  /* 0x0000000f0e0e0223 */ /* 0x000fc8000000000d */
[----:B------:R-:W-:-:S07]  /*3de0*/  @P0 FMUL.FTZ R11, R14, 2.3283064365386962891e-10 ;  /* 0x2f8000000e0b0820 */ /* 0x000fce0000410000 */
.L_x_47:
[----:B------:R-:W-:Y:S02]  /*3df0*/  IMAD.MOV.U32 R12, RZ, RZ, R16 ;  /* 0x000000ffff0c7224 */ /* 0x000fe400078e0010 */
[----:B------:R-:W-:-:S04]  /*3e00*/  IMAD.MOV.U32 R13, RZ, RZ, 0x0 ;  /* 0x00000000ff0d7424 */ /* 0x000fc800078e00ff */
[----:B------:R-:W-:Y:S05]  /*3e10*/  RET.REL.NODEC R12 `(_Z13addVectorsGPUPfS_S_i) ;  /* 0xffffffc00c787950 */ /* 0x000fea0003c3ffff */
.L_x_48:
[----:B------:R-:W-:-:S00]  /*3e20*/  BRA `(.L_x_48) ;  /* 0xfffffffc00fc7947 */ /* 0x000fc0000383ffff */
[----:B------:R-:W-:-:S00]  /*3e30*/  NOP ;  /* 0x0000000000007918 */ /* 0x000fc00000000000 */
        /* <DEDUP_REMOVED lines=12> */
.L_x_49:


//--------------------- .nv.global.init           --------------------------
	.section	.nv.global.init,"aw",@progbits
	.align	4
.nv.global.init:
	.type		__cudart_i2opi_f,@object
	.size		__cudart_i2opi_f,(.L_0 - __cudart_i2opi_f)
__cudart_i2opi_f:
        /*0000*/ 	.byte	0x41, 0x90, 0x43, 0x3c, 0x99, 0x95, 0x62, 0xdb, 0xc0, 0xdd, 0x34, 0xf5, 0xd1, 0x57, 0x27, 0xfc
        /*0010*/ 	.byte	0x29, 0x15, 0x44, 0x4e, 0x6e, 0x83, 0xf9, 0xa2
.L_0:


//--------------------- .nv.shared.reserved.0     --------------------------
	.section	.nv.shared.reserved.0,"aw",@nobits
	.weak		__nv_reservedSMEM_offset_0_alias
	.size		__nv_reservedSMEM_offset_0_alias, 0, 64
	.other		__nv_reservedSMEM_offset_0_alias,@"STO_CUDA_RESERVED_SHARED STV_DEFAULT"
__nv_reservedSMEM_offset_0_alias:
	.zero		0
	.zero		64


//--------------------- .nv.constant0._Z13addVectorsGPUPfS_S_i --------------------------
	.section	.nv.constant0._Z13addVectorsGPUPfS_S_i,"a",@progbits
	.sectionflags	@""
	.align	4
.nv.constant0._Z13addVectorsGPUPfS_S_i:
	.zero		924


//--------------------- SYMBOLS --------------------------

	.type		.nv.reservedSmem.offset0,@object
	.size		.nv.reservedSmem.offset0,0x4
